	.target	sm_100a

	.elftype	@"ET_EXEC"


//--------------------- .note.nv.tkinfo           --------------------------
	.section	.note.nv.tkinfo,"",@"SHT_NOTE"
	.sectionflags	@"SHF_NOTE_NV_TKINFO"
	.tkinfo
        /*0018*/ 	.word	0x00000002
        /*0030*/ 	.string	""
        /*0030*/ 	.string	"ptxas"
        /*0030*/ 	.string	"Cuda compilation tools, release 13.0, V13.0.88"
        /*0030*/ 	.string	"Build cuda_13.0.r13.0/compiler.36424714_0"
        /*0030*/ 	.string	"-arch sm_100a -m 64 "



//--------------------- .note.nv.cuinfo           --------------------------
	.section	.note.nv.cuinfo,"",@"SHT_NOTE"
	.sectionflags	@"SHF_NOTE_NV_CUINFO"
        /*0018*/ 	.short	0x0002
        /*001a*/ 	.short	0x0064
        /*001c*/ 	.short	0x0082
	.zero		2


//--------------------- .nv.info                  --------------------------
	.section	.nv.info,"",@"SHT_CUDA_INFO"
	.align	4


	//----- nvinfo : EIATTR_REGCOUNT
	.align		4
        /*0000*/ 	.byte	0x04, 0x2f
        /*0002*/ 	.short	(.L_19 - .L_18)
	.align		4
.L_18:
        /*0004*/ 	.word	index@(_ZN7cutlass13device_kernelINS_4gemm6kernel13GemmUniversalIN4cute5tupleIJiiiiEEENS1_10collective13CollectiveMmaINS1_35MainloopSm100TmaUmmaWarpSpecializedILi3ELi2ELi2ENS5_IJNS4_1CILi1EEENSA_ILi8EEESB_EEEEENS5_IJNSA_ILi128EEENSA_ILi256EEENSA_ILi32EEEEEEfNS5_IJlSB_lEEEfSJ_NS4_8TiledMMAINS4_8MMA_AtomIJNS4_17SM100_MMA_TF32_SSINS_10tfloat32_tESN_fLi128ELi256ELNS4_4UMMA5MajorE0ELSP_0ELNSO_7ScaleInE0ELSQ_0EEEEEENS4_6LayoutINS5_IJSB_SB_SB_EEENS5_IJNSA_ILi0EEESV_SV_EEEEENS5_IJNS4_10UnderscoreESY_SY_EEEEENS4_23SM90_TMA_LOAD_MULTICASTENS4_14ComposedLayoutINS4_7SwizzleILi3ELi4ELi3EEENS4_18smem_ptr_flag_bitsILi32EEENST_INS5_IJSC_SH_EEENS5_IJSH_SB_EEEEEEEvNS4_8identityENS4_13SM90_TMA_LOADES1A_vS1B_EENS_8epilogue10collective18CollectiveEpilogueINS1E_23Sm100TmaWarpSpecializedILi4ELi2ELi32ELb1ELb0EEEJSI_NS5_IJNST_ISF_SB_EENST_ISH_SB_EEEEEfSJ_fSJ_NS1E_6fusion15FusionCallbacksIS1I_NS1M_17LinearCombinationIffffLNS_15FloatRoundStyleE2EEESI_S1L_JEEENS4_5SM1004TMEM4LOAD26SM100_TMEM_LOAD_32dp32b32xES1C_S1A_NS4_39AutoVectorizingCopyWithAssumedAlignmentILi128EEENS4_14SM90_TMA_STOREES1A_S1X_S1X_EEEvvEEEEvNT_6ParamsE)
        /*0008*/ 	.word	0x00000077


	//----- nvinfo : EIATTR_FRAME_SIZE
	.align		4
.L_19:
        /*000c*/ 	.byte	0x04, 0x11
        /*000e*/ 	.short	(.L_21 - .L_20)
	.align		4
.L_20:
        /*0010*/ 	.word	index@($__internal_2_$__cuda_sm10x_tcgen05_guardrail_trap_unallocated_columns_being_dealloced)
        /*0014*/ 	.word	0x00000000


	//----- nvinfo : EIATTR_FRAME_SIZE
	.align		4
.L_21:
        /*0018*/ 	.byte	0x04, 0x11
        /*001a*/ 	.short	(.L_23 - .L_22)
	.align		4
.L_22:
        /*001c*/ 	.word	index@($__internal_1_$__cuda_sm10x_tcgen05_guardrail_trap_phase_invalid_during_alloc)
        /*0020*/ 	.word	0x00000000


	//----- nvinfo : EIATTR_FRAME_SIZE
	.align		4
.L_23:
        /*0024*/ 	.byte	0x04, 0x11
        /*0026*/ 	.short	(.L_25 - .L_24)
	.align		4
.L_24:
        /*0028*/ 	.word	index@($__internal_0_$__cuda_sm10x_tcgen05_guardrail_trap_col_being_dealloced_not_returned_by_alloc)
        /*002c*/ 	.word	0x00000000


	//----- nvinfo : EIATTR_FRAME_SIZE
	.align		4
.L_25:
        /*0030*/ 	.byte	0x04, 0x11
        /*0032*/ 	.short	(.L_27 - .L_26)
	.align		4
.L_26:
        /*0034*/ 	.word	index@(_ZN7cutlass13device_kernelINS_4gemm6kernel13GemmUniversalIN4cute5tupleIJiiiiEEENS1_10collective13CollectiveMmaINS1_35MainloopSm100TmaUmmaWarpSpecializedILi3ELi2ELi2ENS5_IJNS4_1CILi1EEENSA_ILi8EEESB_EEEEENS5_IJNSA_ILi128EEENSA_ILi256EEENSA_ILi32EEEEEEfNS5_IJlSB_lEEEfSJ_NS4_8TiledMMAINS4_8MMA_AtomIJNS4_17SM100_MMA_TF32_SSINS_10tfloat32_tESN_fLi128ELi256ELNS4_4UMMA5MajorE0ELSP_0ELNSO_7ScaleInE0ELSQ_0EEEEEENS4_6LayoutINS5_IJSB_SB_SB_EEENS5_IJNSA_ILi0EEESV_SV_EEEEENS5_IJNS4_10UnderscoreESY_SY_EEEEENS4_23SM90_TMA_LOAD_MULTICASTENS4_14ComposedLayoutINS4_7SwizzleILi3ELi4ELi3EEENS4_18smem_ptr_flag_bitsILi32EEENST_INS5_IJSC_SH_EEENS5_IJSH_SB_EEEEEEEvNS4_8identityENS4_13SM90_TMA_LOADES1A_vS1B_EENS_8epilogue10collective18CollectiveEpilogueINS1E_23Sm100TmaWarpSpecializedILi4ELi2ELi32ELb1ELb0EEEJSI_NS5_IJNST_ISF_SB_EENST_ISH_SB_EEEEEfSJ_fSJ_NS1E_6fusion15FusionCallbacksIS1I_NS1M_17LinearCombinationIffffLNS_15FloatRoundStyleE2EEESI_S1L_JEEENS4_5SM1004TMEM4LOAD26SM100_TMEM_LOAD_32dp32b32xES1C_S1A_NS4_39AutoVectorizingCopyWithAssumedAlignmentILi128EEENS4_14SM90_TMA_STOREES1A_S1X_S1X_EEEvvEEEEvNT_6ParamsE)
        /*0038*/ 	.word	0x00000000


	//----- nvinfo : EIATTR_MIN_STACK_SIZE
	.align		4
.L_27:
        /*003c*/ 	.byte	0x04, 0x12
        /*003e*/ 	.short	(.L_29 - .L_28)
	.align		4
.L_28:
        /*0040*/ 	.word	index@(_ZN7cutlass13device_kernelINS_4gemm6kernel13GemmUniversalIN4cute5tupleIJiiiiEEENS1_10collective13CollectiveMmaINS1_35MainloopSm100TmaUmmaWarpSpecializedILi3ELi2ELi2ENS5_IJNS4_1CILi1EEENSA_ILi8EEESB_EEEEENS5_IJNSA_ILi128EEENSA_ILi256EEENSA_ILi32EEEEEEfNS5_IJlSB_lEEEfSJ_NS4_8TiledMMAINS4_8MMA_AtomIJNS4_17SM100_MMA_TF32_SSINS_10tfloat32_tESN_fLi128ELi256ELNS4_4UMMA5MajorE0ELSP_0ELNSO_7ScaleInE0ELSQ_0EEEEEENS4_6LayoutINS5_IJSB_SB_SB_EEENS5_IJNSA_ILi0EEESV_SV_EEEEENS5_IJNS4_10UnderscoreESY_SY_EEEEENS4_23SM90_TMA_LOAD_MULTICASTENS4_14ComposedLayoutINS4_7SwizzleILi3ELi4ELi3EEENS4_18smem_ptr_flag_bitsILi32EEENST_INS5_IJSC_SH_EEENS5_IJSH_SB_EEEEEEEvNS4_8identityENS4_13SM90_TMA_LOADES1A_vS1B_EENS_8epilogue10collective18CollectiveEpilogueINS1E_23Sm100TmaWarpSpecializedILi4ELi2ELi32ELb1ELb0EEEJSI_NS5_IJNST_ISF_SB_EENST_ISH_SB_EEEEEfSJ_fSJ_NS1E_6fusion15FusionCallbacksIS1I_NS1M_17LinearCombinationIffffLNS_15FloatRoundStyleE2EEESI_S1L_JEEENS4_5SM1004TMEM4LOAD26SM100_TMEM_LOAD_32dp32b32xES1C_S1A_NS4_39AutoVectorizingCopyWithAssumedAlignmentILi128EEENS4_14SM90_TMA_STOREES1A_S1X_S1X_EEEvvEEEEvNT_6ParamsE)
        /*0044*/ 	.word	0x00000000
.L_29:


//--------------------- .nv.compat                --------------------------
	.section	.nv.compat,"",@"SHT_CUDA_COMPAT_INFO"
	.align	4
        /*0000*/ 	.byte	0x02, 0x09, 0x01, 0x00, 0x02, 0x02, 0x02, 0x00, 0x02, 0x05, 0x05, 0x00, 0x03, 0x07, 0x01, 0x01
        /*0010*/ 	.byte	0x02, 0x03, 0x01, 0x00, 0x02, 0x06, 0x01, 0x00, 0x04, 0x0b, 0x08, 0x00, 0x09, 0x00, 0x00, 0x00
        /*0020*/ 	.byte	0x00, 0x00, 0x00, 0x00


//--------------------- .nv.info._ZN7cutlass13device_kernelINS_4gemm6kernel13GemmUniversalIN4cute5tupleIJiiiiEEENS1_10collective13CollectiveMmaINS1_35MainloopSm100TmaUmmaWarpSpecializedILi3ELi2ELi2ENS5_IJNS4_1CILi1EEENSA_ILi8EEESB_EEEEENS5_IJNSA_ILi128EEENSA_ILi256EEENSA_ILi32EEEEEEfNS5_IJlSB_lEEEfSJ_NS4_8TiledMMAINS4_8MMA_AtomIJNS4_17SM100_MMA_TF32_SSINS_10tfloat32_tESN_fLi128ELi256ELNS4_4UMMA5MajorE0ELSP_0ELNSO_7ScaleInE0ELSQ_0EEEEEENS4_6LayoutINS5_IJSB_SB_SB_EEENS5_IJNSA_ILi0EEESV_SV_EEEEENS5_IJNS4_10UnderscoreESY_SY_EEEEENS4_23SM90_TMA_LOAD_MULTICASTENS4_14ComposedLayoutINS4_7SwizzleILi3ELi4ELi3EEENS4_18smem_ptr_flag_bitsILi32EEENST_INS5_IJSC_SH_EEENS5_IJSH_SB_EEEEEEEvNS4_8identityENS4_13SM90_TMA_LOADES1A_vS1B_EENS_8epilogue10collective18CollectiveEpilogueINS1E_23Sm100TmaWarpSpecializedILi4ELi2ELi32ELb1ELb0EEEJSI_NS5_IJNST_ISF_SB_EENST_ISH_SB_EEEEEfSJ_fSJ_NS1E_6fusion15FusionCallbacksIS1I_NS1M_17LinearCombinationIffffLNS_15FloatRoundStyleE2EEESI_S1L_JEEENS4_5SM1004TMEM4LOAD26SM100_TMEM_LOAD_32dp32b32xES1C_S1A_NS4_39AutoVectorizingCopyWithAssumedAlignmentILi128EEENS4_14SM90_TMA_STOREES1A_S1X_S1X_EEEvvEEEEvNT_6ParamsE --------------------------
	.section	.nv.info._ZN7cutlass13device_kernelINS_4gemm6kernel13GemmUniversalIN4cute5tupleIJiiiiEEENS1_10collective13CollectiveMmaINS1_35MainloopSm100TmaUmmaWarpSpecializedILi3ELi2ELi2ENS5_IJNS4_1CILi1EEENSA_ILi8EEESB_EEEEENS5_IJNSA_ILi128EEENSA_ILi256EEENSA_ILi32EEEEEEfNS5_IJlSB_lEEEfSJ_NS4_8TiledMMAINS4_8MMA_AtomIJNS4_17SM100_MMA_TF32_SSINS_10tfloat32_tESN_fLi128ELi256ELNS4_4UMMA5MajorE0ELSP_0ELNSO_7ScaleInE0ELSQ_0EEEEEENS4_6LayoutINS5_IJSB_SB_SB_EEENS5_IJNSA_ILi0EEESV_SV_EEEEENS5_IJNS4_10UnderscoreESY_SY_EEEEENS4_23SM90_TMA_LOAD_MULTICASTENS4_14ComposedLayoutINS4_7SwizzleILi3ELi4ELi3EEENS4_18smem_ptr_flag_bitsILi32EEENST_INS5_IJSC_SH_EEENS5_IJSH_SB_EEEEEEEvNS4_8identityENS4_13SM90_TMA_LOADES1A_vS1B_EENS_8epilogue10collective18CollectiveEpilogueINS1E_23Sm100TmaWarpSpecializedILi4ELi2ELi32ELb1ELb0EEEJSI_NS5_IJNST_ISF_SB_EENST_ISH_SB_EEEEEfSJ_fSJ_NS1E_6fusion15FusionCallbacksIS1I_NS1M_17LinearCombinationIffffLNS_15FloatRoundStyleE2EEESI_S1L_JEEENS4_5SM1004TMEM4LOAD26SM100_TMEM_LOAD_32dp32b32xES1C_S1A_NS4_39AutoVectorizingCopyWithAssumedAlignmentILi128EEENS4_14SM90_TMA_STOREES1A_S1X_S1X_EEEvvEEEEvNT_6ParamsE,"",@"SHT_CUDA_INFO"
	.sectionflags	@""
	.align	4


	//----- nvinfo : EIATTR_CUDA_API_VERSION
	.align		4
        /*0000*/ 	.byte	0x04, 0x37
        /*0002*/ 	.short	(.L_31 - .L_30)
.L_30:
        /*0004*/ 	.word	0x00000082


	//----- nvinfo : EIATTR_KPARAM_INFO
	.align		4
.L_31:
        /*0008*/ 	.byte	0x04, 0x17
        /*000a*/ 	.short	(.L_33 - .L_32)
.L_32:
        /*000c*/ 	.word	0x00000000
        /*0010*/ 	.short	0x0000
        /*0012*/ 	.short	0x0000
        /*0014*/ 	.byte	0x00, 0xf0, 0x01, 0x20


	//----- nvinfo : EIATTR_AT_ENTRY_FRAGMENTS
	.align		4
.L_33:
        /*0018*/ 	.byte	0x04, 0x4f
        /*001a*/ 	.short	(.L_35 - .L_34)


	//   ....[0]....
.L_34:
        /*001c*/ 	.word	0x00000006


	//----- nvinfo : EIATTR_RESERVED_SMEM_USED
	.align		4
.L_35:
        /*0020*/ 	.byte	0x01, 0x41
	.zero		2


	//----- nvinfo : EIATTR_SPARSE_MMA_MASK
	.align		4
        /*0024*/ 	.byte	0x03, 0x50
        /*0026*/ 	.short	0x0000


	//----- nvinfo : EIATTR_TCGEN05_1CTA_USED
	.align		4
        /*0028*/ 	.byte	0x01, 0x51
	.zero		2


	//----- nvinfo : EIATTR_MAXREG_COUNT
	.align		4
        /*002c*/ 	.byte	0x03, 0x1b
        /*002e*/ 	.short	0x00ff


	//----- nvinfo : EIATTR_NUM_BARRIERS
	.align		4
        /*0030*/ 	.byte	0x02, 0x4c
        /*0032*/ 	.byte	0x07
	.zero		1


	//----- nvinfo : EIATTR_EXTERNS
	.align		4
        /*0034*/ 	.byte	0x04, 0x0f
        /*0036*/ 	.short	(.L_37 - .L_36)


	//   ....[0]....
	.align		4
.L_36:
        /*0038*/ 	.word	index@(__assertfail)


	//----- nvinfo : EIATTR_MERCURY_ISA_VERSION
	.align		4
.L_37:
        /*003c*/ 	.byte	0x03, 0x5f
        /*003e*/ 	.short	0x0101


	//----- nvinfo : EIATTR_INT_WARP_WIDE_INSTR_OFFSETS
	.align		4
        /*0040*/ 	.byte	0x04, 0x31
        /*0042*/ 	.short	(.L_39 - .L_38)


	//   ....[0]....
.L_38:
        /*0044*/ 	.word	0x00003c20


	//   ....[1]....
        /*0048*/ 	.word	0x00003c50


	//   ....[2]....
        /*004c*/ 	.word	0x00003c70


	//   ....[3]....
        /*0050*/ 	.word	0x000047f0


	//   ....[4]....
        /*0054*/ 	.word	0x00004850


	//   ....[5]....
        /*0058*/ 	.word	0x00004930


	//   ....[6]....
        /*005c*/ 	.word	0x000049a0


	//   ....[7]....
        /*0060*/ 	.word	0x00004a80


	//   ....[8]....
        /*0064*/ 	.word	0x00004af0


	//   ....[9]....
        /*0068*/ 	.word	0x00004be0


	//   ....[10]....
        /*006c*/ 	.word	0x00004c50


	//   ....[11]....
        /*0070*/ 	.word	0x00004d50


	//   ....[12]....
        /*0074*/ 	.word	0x00004dd0


	//   ....[13]....
        /*0078*/ 	.word	0x00004ed0


	//   ....[14]....
        /*007c*/ 	.word	0x00004f50


	//   ....[15]....
        /*0080*/ 	.word	0x00005050


	//   ....[16]....
        /*0084*/ 	.word	0x000050d0


	//   ....[17]....
        /*0088*/ 	.word	0x000051c0


	//   ....[18]....
        /*008c*/ 	.word	0x00005250


	//----- nvinfo : EIATTR_COOP_GROUP_MASK_REGIDS
	.align		4
.L_39:
        /*0090*/ 	.byte	0x04, 0x29
        /*0092*/ 	.short	(.L_41 - .L_40)


	//   ....[0]....
.L_40:
        /*0094*/ 	.word	0xffffffff


	//   ....[1]....
        /*0098*/ 	.word	0xffffffff


	//   ....[2]....
        /*009c*/ 	.word	0xffffffff


	//   ....[3]....
        /*00a0*/ 	.word	0xffffffff


	//   ....[4]....
        /*00a4*/ 	.word	0xffffffff


	//   ....[5]....
        /*00a8*/ 	.word	0xffffffff


	//   ....[6]....
        /*00ac*/ 	.word	0xffffffff


	//   ....[7]....
        /*00b0*/ 	.word	0xffffffff


	//   ....[8]....
        /*00b4*/ 	.word	0xffffffff


	//   ....[9]....
        /*00b8*/ 	.word	0xffffffff


	//   ....[10]....
        /*00bc*/ 	.word	0xffffffff


	//   ....[11]....
        /*00c0*/ 	.word	0xffffffff


	//   ....[12]....
        /*00c4*/ 	.word	0xffffffff


	//   ....[13]....
        /*00c8*/ 	.word	0xffffffff


	//----- nvinfo : EIATTR_COOP_GROUP_INSTR_OFFSETS
	.align		4
.L_41:
        /*00cc*/ 	.byte	0x04, 0x28
        /*00ce*/ 	.short	(.L_43 - .L_42)


	//   ....[0]....
.L_42:
        /*00d0*/ 	.word	0x00000080


	//   ....[1]....
        /*00d4*/ 	.word	0x000004f0


	//   ....[2]....
        /*00d8*/ 	.word	0x00000680


	//   ....[3]....
        /*00dc*/ 	.word	0x00000820


	//   ....[4]....
        /*00e0*/ 	.word	0x00000920


	//   ....[5]....
        /*00e4*/ 	.word	0x00000a90


	//   ....[6]....
        /*00e8*/ 	.word	0x00000bf0


	//   ....[7]....
        /*00ec*/ 	.word	0x00000da0


	//   ....[8]....
        /*00f0*/ 	.word	0x00002130


	//   ....[9]....
        /*00f4*/ 	.word	0x00002f90


	//   ....[10]....
        /*00f8*/ 	.word	0x000031a0


	//   ....[11]....
        /*00fc*/ 	.word	0x000031d0


	//   ....[12]....
        /*0100*/ 	.word	0x00003b00


	//   ....[13]....
        /*0104*/ 	.word	0x00003d30


	//----- nvinfo : EIATTR_VRC_CTA_INIT_COUNT
	.align		4
.L_43:
        /*0108*/ 	.byte	0x02, 0x4a
        /*010a*/ 	.byte	0x80
	.zero		1


	//----- nvinfo : EIATTR_SYSCALL_OFFSETS
	.align		4
        /*010c*/ 	.byte	0x04, 0x46
        /*010e*/ 	.short	(.L_45 - .L_44)


	//   ....[0]....
.L_44:
        /*0110*/ 	.word	0x00005f00


	//   ....[1]....
        /*0114*/ 	.word	0x00005ff0


	//   ....[2]....
        /*0118*/ 	.word	0x000069c0


	//   ....[3]....
        /*011c*/ 	.word	0x00007410


	//   ....[4]....
        /*0120*/ 	.word	0x00007e30


	//   ....[5]....
        /*0124*/ 	.word	0x00008870


	//   ....[6]....
        /*0128*/ 	.word	0x000092c0


	//   ....[7]....
        /*012c*/ 	.word	0x00009d40


	//   ....[8]....
        /*0130*/ 	.word	0x0000a790


	//   ....[9]....
        /*0134*/ 	.word	0x0000b190


	//----- nvinfo : EIATTR_MBARRIER_INSTR_OFFSETS
	.align		4
.L_45:
        /*0138*/ 	.byte	0x04, 0x39
        /*013a*/ 	.short	(.L_47 - .L_46)


	//   ....[0]....
.L_46:
        /*013c*/ 	.word	0x00000610
        /*0140*/ 	.word	0x000000ff
        /*0144*/ 	.word	0x00000000
        /*0148*/ 	.short	0x0100
        /*014a*/ 	.byte	0x04
	.zero		1


	//   ....[1]....
        /*014c*/ 	.word	0x00000620
        /*0150*/ 	.word	0x000000ff
        /*0154*/ 	.word	0x00000018
        /*0158*/ 	.short	0x0100
        /*015a*/ 	.byte	0x04
	.zero		1


	//   ....[2]....
        /*015c*/ 	.word	0x00000630
        /*0160*/ 	.word	0x000000ff
        /*0164*/ 	.word	0x00000008
        /*0168*/ 	.short	0x0100
        /*016a*/ 	.byte	0x04
	.zero		1


	//   ....[3]....
        /*016c*/ 	.word	0x00000640
        /*0170*/ 	.word	0x000000ff
        /*0174*/ 	.word	0x00000020
        /*0178*/ 	.short	0x0100
        /*017a*/ 	.byte	0x04
	.zero		1


	//   ....[4]....
        /*017c*/ 	.word	0x00000650
        /*0180*/ 	.word	0x000000ff
        /*0184*/ 	.word	0x00000010
        /*0188*/ 	.short	0x0100
        /*018a*/ 	.byte	0x04
	.zero		1


	//   ....[5]....
        /*018c*/ 	.word	0x00000660
        /*0190*/ 	.word	0x000000ff
        /*0194*/ 	.word	0x00000028
        /*0198*/ 	.short	0x0100
        /*019a*/ 	.byte	0x04
	.zero		1


	//   ....[6]....
        /*019c*/ 	.word	0x00000790
        /*01a0*/ 	.word	0x000000ff
        /*01a4*/ 	.word	0x00000030
        /*01a8*/ 	.short	0x0100
        /*01aa*/ 	.byte	0x04
	.zero		1


	//   ....[7]....
        /*01ac*/ 	.word	0x000007a0
        /*01b0*/ 	.word	0x000000ff
        /*01b4*/ 	.word	0x00000050
        /*01b8*/ 	.short	0x0100
        /*01ba*/ 	.byte	0x04
	.zero		1


	//   ....[8]....
        /*01bc*/ 	.word	0x000007b0
        /*01c0*/ 	.word	0x000000ff
        /*01c4*/ 	.word	0x00000038
        /*01c8*/ 	.short	0x0100
        /*01ca*/ 	.byte	0x04
	.zero		1


	//   ....[9]....
        /*01cc*/ 	.word	0x000007c0
        /*01d0*/ 	.word	0x000000ff
        /*01d4*/ 	.word	0x00000058
        /*01d8*/ 	.short	0x0100
        /*01da*/ 	.byte	0x04
	.zero		1


	//   ....[10]....
        /*01dc*/ 	.word	0x000007d0
        /*01e0*/ 	.word	0x000000ff
        /*01e4*/ 	.word	0x00000040
        /*01e8*/ 	.short	0x0100
        /*01ea*/ 	.byte	0x04
	.zero		1


	//   ....[11]....
        /*01ec*/ 	.word	0x000007e0
        /*01f0*/ 	.word	0x000000ff
        /*01f4*/ 	.word	0x00000060
        /*01f8*/ 	.short	0x0100
        /*01fa*/ 	.byte	0x04
	.zero		1


	//   ....[12]....
        /*01fc*/ 	.word	0x000007f0
        /*0200*/ 	.word	0x000000ff
        /*0204*/ 	.word	0x00000048
        /*0208*/ 	.short	0x0100
        /*020a*/ 	.byte	0x04
	.zero		1


	//   ....[13]....
        /*020c*/ 	.word	0x00000800
        /*0210*/ 	.word	0x000000ff
        /*0214*/ 	.word	0x00000068
        /*0218*/ 	.short	0x0100
        /*021a*/ 	.byte	0x04
	.zero		1


	//   ....[14]....
        /*021c*/ 	.word	0x000008f0
        /*0220*/ 	.word	0x000000ff
        /*0224*/ 	.word	0x00000070
        /*0228*/ 	.short	0x0100
        /*022a*/ 	.byte	0x06
	.zero		1


	//   ....[15]....
        /*022c*/ 	.word	0x00000900
        /*0230*/ 	.word	0x000000ff
        /*0234*/ 	.word	0x00000078
        /*0238*/ 	.short	0x0100
        /*023a*/ 	.byte	0x06
	.zero		1


	//   ....[16]....
        /*023c*/ 	.word	0x00000a40
        /*0240*/ 	.word	0x000000ff
        /*0244*/ 	.word	0x00000080
        /*0248*/ 	.short	0x0100
        /*024a*/ 	.byte	0x06
	.zero		1


	//   ....[17]....
        /*024c*/ 	.word	0x00000a50
        /*0250*/ 	.word	0x000000ff
        /*0254*/ 	.word	0x00000090
        /*0258*/ 	.short	0x0100
        /*025a*/ 	.byte	0x06
	.zero		1


	//   ....[18]....
        /*025c*/ 	.word	0x00000a60
        /*0260*/ 	.word	0x000000ff
        /*0264*/ 	.word	0x00000088
        /*0268*/ 	.short	0x0100
        /*026a*/ 	.byte	0x06
	.zero		1


	//   ....[19]....
        /*026c*/ 	.word	0x00000a70
        /*0270*/ 	.word	0x000000ff
        /*0274*/ 	.word	0x00000098
        /*0278*/ 	.short	0x0100
        /*027a*/ 	.byte	0x06
	.zero		1


	//   ....[20]....
        /*027c*/ 	.word	0x00000ba0
        /*0280*/ 	.word	0x000000ff
        /*0284*/ 	.word	0x000000a0
        /*0288*/ 	.short	0x0100
        /*028a*/ 	.byte	0x04
	.zero		1


	//   ....[21]....
        /*028c*/ 	.word	0x00000bb0
        /*0290*/ 	.word	0x000000ff
        /*0294*/ 	.word	0x000000b0
        /*0298*/ 	.short	0x0100
        /*029a*/ 	.byte	0x04
	.zero		1


	//   ....[22]....
        /*029c*/ 	.word	0x00000bc0
        /*02a0*/ 	.word	0x000000ff
        /*02a4*/ 	.word	0x000000a8
        /*02a8*/ 	.short	0x0100
        /*02aa*/ 	.byte	0x04
	.zero		1


	//   ....[23]....
        /*02ac*/ 	.word	0x00000bd0
        /*02b0*/ 	.word	0x000000ff
        /*02b4*/ 	.word	0x000000b8
        /*02b8*/ 	.short	0x0100
        /*02ba*/ 	.byte	0x04
	.zero		1


	//   ....[24]....
        /*02bc*/ 	.word	0x00000cc0
        /*02c0*/ 	.word	0x000000ff
        /*02c4*/ 	.word	0x000000c0
        /*02c8*/ 	.short	0x0100
        /*02ca*/ 	.byte	0x04
	.zero		1


	//   ....[25]....
        /*02cc*/ 	.word	0x00000cd0
        /*02d0*/ 	.word	0x000000ff
        /*02d4*/ 	.word	0x000000d0
        /*02d8*/ 	.short	0x0100
        /*02da*/ 	.byte	0x04
	.zero		1


	//   ....[26]....
        /*02dc*/ 	.word	0x00000ce0
        /*02e0*/ 	.word	0x000000ff
        /*02e4*/ 	.word	0x000000c8
        /*02e8*/ 	.short	0x0100
        /*02ea*/ 	.byte	0x04
	.zero		1


	//   ....[27]....
        /*02ec*/ 	.word	0x00000cf0
        /*02f0*/ 	.word	0x000000ff
        /*02f4*/ 	.word	0x000000d8
        /*02f8*/ 	.short	0x0100
        /*02fa*/ 	.byte	0x04
	.zero		1


	//   ....[28]....
        /*02fc*/ 	.word	0x000019d0
        /*0300*/ 	.word	0x00000000
        /*0304*/ 	.word	0x000000d0
        /*0308*/ 	.short	0x010a
        /*030a*/ 	.byte	0xff
	.zero		1


	//   ....[29]....
        /*030c*/ 	.word	0x00001a00
        /*0310*/ 	.word	0x00000000
        /*0314*/ 	.word	0x000000c0
        /*0318*/ 	.short	0x0101
        /*031a*/ 	.byte	0xff
	.zero		1


	//   ....[30]....
        /*031c*/ 	.word	0x00001ab0
        /*0320*/ 	.word	0x000000ff
        /*0324*/ 	.word	0x00000018
        /*0328*/ 	.short	0x010a
        /*032a*/ 	.byte	0x04
	.zero		1


	//   ....[31]....
        /*032c*/ 	.word	0x00001b30
        /*0330*/ 	.word	0x000000ff
        /*0334*/ 	.word	0x00000018
        /*0338*/ 	.short	0x010a
        /*033a*/ 	.byte	0x21
	.zero		1


	//   ....[32]....
        /*033c*/ 	.word	0x00001cc0
        /*0340*/ 	.word	0x000000ff
        /*0344*/ 	.word	0x00000018
        /*0348*/ 	.short	0x010a
        /*034a*/ 	.byte	0x08
	.zero		1


	//   ....[33]....
        /*034c*/ 	.word	0x00001df0
        /*0350*/ 	.word	0x000000ff
        /*0354*/ 	.word	0x00000078
        /*0358*/ 	.short	0x0101
        /*035a*/ 	.byte	0x07
	.zero		1


	//   ....[34]....
        /*035c*/ 	.word	0x00001e10
        /*0360*/ 	.word	0x000000ff
        /*0364*/ 	.word	0x00000018
        /*0368*/ 	.short	0x010a
        /*036a*/ 	.byte	0x04
	.zero		1


	//   ....[35]....
        /*036c*/ 	.word	0x00001e90
        /*0370*/ 	.word	0x000000ff
        /*0374*/ 	.word	0x00000018
        /*0378*/ 	.short	0x010a
        /*037a*/ 	.byte	0x11
	.zero		1


	//   ....[36]....
        /*037c*/ 	.word	0x00002020
        /*0380*/ 	.word	0x000000ff
        /*0384*/ 	.word	0x00000018
        /*0388*/ 	.short	0x010a
        /*038a*/ 	.byte	0x06
	.zero		1


	//   ....[37]....
        /*038c*/ 	.word	0x00002160
        /*0390*/ 	.word	0x00000003
        /*0394*/ 	.word	0x00000080
        /*0398*/ 	.short	0x010a
        /*039a*/ 	.byte	0xff
	.zero		1


	//   ....[38]....
        /*039c*/ 	.word	0x000022b0
        /*03a0*/ 	.word	0x00000000
        /*03a4*/ 	.word	0x00000000
        /*03a8*/ 	.short	0x0101
        /*03aa*/ 	.byte	0xff
	.zero		1


	//   ....[39]....
        /*03ac*/ 	.word	0x00002870
        /*03b0*/ 	.word	0x000000ff
        /*03b4*/ 	.word	0x00000000
        /*03b8*/ 	.short	0x010a
        /*03ba*/ 	.byte	0x04
	.zero		1


	//   ....[40]....
        /*03bc*/ 	.word	0x00002900
        /*03c0*/ 	.word	0x000000ff
        /*03c4*/ 	.word	0x00000000
        /*03c8*/ 	.short	0x010a
        /*03ca*/ 	.byte	0x05
	.zero		1


	//   ....[41]....
        /*03cc*/ 	.word	0x000029a0
        /*03d0*/ 	.word	0x00000000
        /*03d4*/ 	.word	0x00000000
        /*03d8*/ 	.short	0x010a
        /*03da*/ 	.byte	0xff
	.zero		1


	//   ....[42]....
        /*03dc*/ 	.word	0x00002ae0
        /*03e0*/ 	.word	0x00000002
        /*03e4*/ 	.word	0x000000c0
        /*03e8*/ 	.short	0x010a
        /*03ea*/ 	.byte	0xff
	.zero		1


	//   ....[43]....
        /*03ec*/ 	.word	0x00002b50
        /*03f0*/ 	.word	0x00000002
        /*03f4*/ 	.word	0x00000000
        /*03f8*/ 	.short	0x0101
        /*03fa*/ 	.byte	0xff
	.zero		1


	//   ....[44]....
        /*03fc*/ 	.word	0x00002b70
        /*0400*/ 	.word	0x000000ff
        /*0404*/ 	.word	0x00000090
        /*0408*/ 	.short	0x010a
        /*040a*/ 	.byte	0x04
	.zero		1


	//   ....[45]....
        /*040c*/ 	.word	0x00002c90
        /*0410*/ 	.word	0x00000002
        /*0414*/ 	.word	0x00000080
        /*0418*/ 	.short	0x010a
        /*041a*/ 	.byte	0xff
	.zero		1


	//   ....[46]....
        /*041c*/ 	.word	0x00002d90
        /*0420*/ 	.word	0x00000002
        /*0424*/ 	.word	0x00000000
        /*0428*/ 	.short	0x0101
        /*042a*/ 	.byte	0xff
	.zero		1


	//   ....[47]....
        /*042c*/ 	.word	0x00002e20
        /*0430*/ 	.word	0x000000ff
        /*0434*/ 	.word	0x00000090
        /*0438*/ 	.short	0x0106
        /*043a*/ 	.byte	0x04
	.zero		1


	//   ....[48]....
        /*043c*/ 	.word	0x00002e40
        /*0440*/ 	.word	0x000000ff
        /*0444*/ 	.word	0x00000090
        /*0448*/ 	.short	0x010a
        /*044a*/ 	.byte	0x04
	.zero		1


	//   ....[49]....
        /*044c*/ 	.word	0x00002ed0
        /*0450*/ 	.word	0x000000ff
        /*0454*/ 	.word	0x00000090
        /*0458*/ 	.short	0x0106
        /*045a*/ 	.byte	0x07
	.zero		1


	//   ....[50]....
        /*045c*/ 	.word	0x00002f10
        /*0460*/ 	.word	0x00000000
        /*0464*/ 	.word	0x00000090
        /*0468*/ 	.short	0x010a
        /*046a*/ 	.byte	0xff
	.zero		1


	//   ....[51]....
        /*046c*/ 	.word	0x00003470
        /*0470*/ 	.word	0x00000000
        /*0474*/ 	.word	0x00000080
        /*0478*/ 	.short	0x010a
        /*047a*/ 	.byte	0xff
	.zero		1


	//   ....[52]....
        /*047c*/ 	.word	0x00003580
        /*0480*/ 	.word	0x00000003
        /*0484*/ 	.word	0x00000000
        /*0488*/ 	.short	0x0101
        /*048a*/ 	.byte	0xff
	.zero		1


	//   ....[53]....
        /*048c*/ 	.word	0x00003590
        /*0490*/ 	.word	0x000000ff
        /*0494*/ 	.word	0x00000000
        /*0498*/ 	.short	0x010a
        /*049a*/ 	.byte	0x04
	.zero		1


	//   ....[54]....
        /*049c*/ 	.word	0x000035b0
        /*04a0*/ 	.word	0x000000ff
        /*04a4*/ 	.word	0x000000b0
        /*04a8*/ 	.short	0x010a
        /*04aa*/ 	.byte	0x1e
	.zero		1


	//   ....[55]....
        /*04ac*/ 	.word	0x00003680
        /*04b0*/ 	.word	0x000000ff
        /*04b4*/ 	.word	0x00000000
        /*04b8*/ 	.short	0x010a
        /*04ba*/ 	.byte	0x05
	.zero		1


	//   ....[56]....
        /*04bc*/ 	.word	0x000037c0
        /*04c0*/ 	.word	0x000000ff
        /*04c4*/ 	.word	0x00000000
        /*04c8*/ 	.short	0x010a
        /*04ca*/ 	.byte	0x04
	.zero		1


	//   ....[57]....
        /*04cc*/ 	.word	0x00003a50
        /*04d0*/ 	.word	0x000000ff
        /*04d4*/ 	.word	0x00000000
        /*04d8*/ 	.short	0x010a
        /*04da*/ 	.byte	0x04
	.zero		1


	//   ....[58]....
        /*04dc*/ 	.word	0x00003ae0
        /*04e0*/ 	.word	0x000000ff
        /*04e4*/ 	.word	0x00000000
        /*04e8*/ 	.short	0x010a
        /*04ea*/ 	.byte	0x04
	.zero		1


	//   ....[59]....
        /*04ec*/ 	.word	0x00003fe0
        /*04f0*/ 	.word	0x0000000c
        /*04f4*/ 	.word	0x00000080
        /*04f8*/ 	.short	0x010a
        /*04fa*/ 	.byte	0xff
	.zero		1


	//   ....[60]....
        /*04fc*/ 	.word	0x00004150
        /*0500*/ 	.word	0x00000000
        /*0504*/ 	.word	0x00000000
        /*0508*/ 	.short	0x0101
        /*050a*/ 	.byte	0xff
	.zero		1


	//   ....[61]....
        /*050c*/ 	.word	0x000045f0
        /*0510*/ 	.word	0x000000ff
        /*0514*/ 	.word	0x00000078
        /*0518*/ 	.short	0x010a
        /*051a*/ 	.byte	0x15
	.zero		1


	//   ....[62]....
        /*051c*/ 	.word	0x00004770
        /*0520*/ 	.word	0x000000ff
        /*0524*/ 	.word	0x00000050
        /*0528*/ 	.short	0x010a
        /*052a*/ 	.byte	0x15
	.zero		1


	//   ....[63]....
        /*052c*/ 	.word	0x000048e0
        /*0530*/ 	.word	0x000000ff
        /*0534*/ 	.word	0x00000030
        /*0538*/ 	.short	0x010b
        /*053a*/ 	.byte	0x15
	.zero		1


	//   ....[64]....
        /*053c*/ 	.word	0x000048f0
        /*0540*/ 	.word	0x000000ff
        /*0544*/ 	.word	0x00000000
        /*0548*/ 	.short	0x0101
        /*054a*/ 	.byte	0x25
	.zero		1


	//   ....[65]....
        /*054c*/ 	.word	0x00004900
        /*0550*/ 	.word	0x000000ff
        /*0554*/ 	.word	0x00000058
        /*0558*/ 	.short	0x010a
        /*055a*/ 	.byte	0x15
	.zero		1


	//   ....[66]....
        /*055c*/ 	.word	0x00004a30
        /*0560*/ 	.word	0x000000ff
        /*0564*/ 	.word	0x00000038
        /*0568*/ 	.short	0x010b
        /*056a*/ 	.byte	0x15
	.zero		1


	//   ....[67]....
        /*056c*/ 	.word	0x00004a40
        /*0570*/ 	.word	0x000000ff
        /*0574*/ 	.word	0x00000000
        /*0578*/ 	.short	0x0101
        /*057a*/ 	.byte	0x1f
	.zero		1


	//   ....[68]....
        /*057c*/ 	.word	0x00004a50
        /*0580*/ 	.word	0x000000ff
        /*0584*/ 	.word	0x00000060
        /*0588*/ 	.short	0x010a
        /*058a*/ 	.byte	0x15
	.zero		1


	//   ....[69]....
        /*058c*/ 	.word	0x00004b90
        /*0590*/ 	.word	0x000000ff
        /*0594*/ 	.word	0x00000040
        /*0598*/ 	.short	0x010b
        /*059a*/ 	.byte	0x15
	.zero		1


	//   ....[70]....
        /*059c*/ 	.word	0x00004ba0
        /*05a0*/ 	.word	0x000000ff
        /*05a4*/ 	.word	0x00000000
        /*05a8*/ 	.short	0x0101
        /*05aa*/ 	.byte	0x1e
	.zero		1


	//   ....[71]....
        /*05ac*/ 	.word	0x00004bb0
        /*05b0*/ 	.word	0x000000ff
        /*05b4*/ 	.word	0x00000068
        /*05b8*/ 	.short	0x010a
        /*05ba*/ 	.byte	0x15
	.zero		1


	//   ....[72]....
        /*05bc*/ 	.word	0x00004d00
        /*05c0*/ 	.word	0x000000ff
        /*05c4*/ 	.word	0x00000048
        /*05c8*/ 	.short	0x010b
        /*05ca*/ 	.byte	0x15
	.zero		1


	//   ....[73]....
        /*05cc*/ 	.word	0x00004d10
        /*05d0*/ 	.word	0x000000ff
        /*05d4*/ 	.word	0x00000000
        /*05d8*/ 	.short	0x0101
        /*05da*/ 	.byte	0x1d
	.zero		1


	//   ....[74]....
        /*05dc*/ 	.word	0x00004d20
        /*05e0*/ 	.word	0x000000ff
        /*05e4*/ 	.word	0x00000050
        /*05e8*/ 	.short	0x010a
        /*05ea*/ 	.byte	0x15
	.zero		1


	//   ....[75]....
        /*05ec*/ 	.word	0x00004e80
        /*05f0*/ 	.word	0x000000ff
        /*05f4*/ 	.word	0x00000030
        /*05f8*/ 	.short	0x010b
        /*05fa*/ 	.byte	0x15
	.zero		1


	//   ....[76]....
        /*05fc*/ 	.word	0x00004e90
        /*0600*/ 	.word	0x000000ff
        /*0604*/ 	.word	0x00000000
        /*0608*/ 	.short	0x0101
        /*060a*/ 	.byte	0x25
	.zero		1


	//   ....[77]....
        /*060c*/ 	.word	0x00004ea0
        /*0610*/ 	.word	0x000000ff
        /*0614*/ 	.word	0x00000058
        /*0618*/ 	.short	0x010a
        /*061a*/ 	.byte	0x15
	.zero		1


	//   ....[78]....
        /*061c*/ 	.word	0x00005000
        /*0620*/ 	.word	0x000000ff
        /*0624*/ 	.word	0x00000038
        /*0628*/ 	.short	0x010b
        /*062a*/ 	.byte	0x15
	.zero		1


	//   ....[79]....
        /*062c*/ 	.word	0x00005010
        /*0630*/ 	.word	0x000000ff
        /*0634*/ 	.word	0x00000000
        /*0638*/ 	.short	0x0101
        /*063a*/ 	.byte	0x1f
	.zero		1


	//   ....[80]....
        /*063c*/ 	.word	0x00005020
        /*0640*/ 	.word	0x000000ff
        /*0644*/ 	.word	0x00000060
        /*0648*/ 	.short	0x010a
        /*064a*/ 	.byte	0x15
	.zero		1


	//   ....[81]....
        /*064c*/ 	.word	0x00005170
        /*0650*/ 	.word	0x000000ff
        /*0654*/ 	.word	0x00000040
        /*0658*/ 	.short	0x010b
        /*065a*/ 	.byte	0x15
	.zero		1


	//   ....[82]....
        /*065c*/ 	.word	0x00005180
        /*0660*/ 	.word	0x000000ff
        /*0664*/ 	.word	0x00000000
        /*0668*/ 	.short	0x0101
        /*066a*/ 	.byte	0x1e
	.zero		1


	//   ....[83]....
        /*066c*/ 	.word	0x00005190
        /*0670*/ 	.word	0x000000ff
        /*0674*/ 	.word	0x00000068
        /*0678*/ 	.short	0x010a
        /*067a*/ 	.byte	0x15
	.zero		1


	//   ....[84]....
        /*067c*/ 	.word	0x00005380
        /*0680*/ 	.word	0x000000ff
        /*0684*/ 	.word	0x00000048
        /*0688*/ 	.short	0x010b
        /*068a*/ 	.byte	0x15
	.zero		1


	//   ....[85]....
        /*068c*/ 	.word	0x00005390
        /*0690*/ 	.word	0x000000ff
        /*0694*/ 	.word	0x00000000
        /*0698*/ 	.short	0x0101
        /*069a*/ 	.byte	0x1d
	.zero		1


	//   ....[86]....
        /*069c*/ 	.word	0x000053b0
        /*06a0*/ 	.word	0x000000ff
        /*06a4*/ 	.word	0x00000050
        /*06a8*/ 	.short	0x010a
        /*06aa*/ 	.byte	0x15
	.zero		1


	//   ....[87]....
        /*06ac*/ 	.word	0x000053d0
        /*06b0*/ 	.word	0x000000ff
        /*06b4*/ 	.word	0x00000058
        /*06b8*/ 	.short	0x010a
        /*06ba*/ 	.byte	0x15
	.zero		1


	//   ....[88]....
        /*06bc*/ 	.word	0x000053f0
        /*06c0*/ 	.word	0x000000ff
        /*06c4*/ 	.word	0x00000060
        /*06c8*/ 	.short	0x010a
        /*06ca*/ 	.byte	0x15
	.zero		1


	//   ....[89]....
        /*06cc*/ 	.word	0x00005440
        /*06d0*/ 	.word	0x00000002
        /*06d4*/ 	.word	0x00000068
        /*06d8*/ 	.short	0x010a
        /*06da*/ 	.byte	0xff
	.zero		1


	//   ....[90]....
        /*06dc*/ 	.word	0x00005790
        /*06e0*/ 	.word	0x00000003
        /*06e4*/ 	.word	0x00000080
        /*06e8*/ 	.short	0x010a
        /*06ea*/ 	.byte	0xff
	.zero		1


	//   ....[91]....
        /*06ec*/ 	.word	0x00005910
        /*06f0*/ 	.word	0x00000000
        /*06f4*/ 	.word	0x00000000
        /*06f8*/ 	.short	0x0101
        /*06fa*/ 	.byte	0xff
	.zero		1


	//   ....[92]....
        /*06fc*/ 	.word	0x000064e0
        /*0700*/ 	.word	0x000000ff
        /*0704*/ 	.word	0x00000030
        /*0708*/ 	.short	0x010a
        /*070a*/ 	.byte	0x2b
	.zero		1


	//   ....[93]....
        /*070c*/ 	.word	0x00006600
        /*0710*/ 	.word	0x0000006c
        /*0714*/ 	.word	0x000000a0
        /*0718*/ 	.short	0x010a
        /*071a*/ 	.byte	0xff
	.zero		1


	//   ....[94]....
        /*071c*/ 	.word	0x00006770
        /*0720*/ 	.word	0x000000ff
        /*0724*/ 	.word	0x00000030
        /*0728*/ 	.short	0x010a
        /*072a*/ 	.byte	0x2b
	.zero		1


	//   ....[95]....
        /*072c*/ 	.word	0x000068a0
        /*0730*/ 	.word	0x0000006c
        /*0734*/ 	.word	0x000000a0
        /*0738*/ 	.short	0x010a
        /*073a*/ 	.byte	0xff
	.zero		1


	//   ....[96]....
        /*073c*/ 	.word	0x000070b0
        /*0740*/ 	.word	0x00000000
        /*0744*/ 	.word	0x00000000
        /*0748*/ 	.short	0x0101
        /*074a*/ 	.byte	0xff
	.zero		1


	//   ....[97]....
        /*074c*/ 	.word	0x000070c0
        /*0750*/ 	.word	0x00000002
        /*0754*/ 	.word	0x00000030
        /*0758*/ 	.short	0x010a
        /*075a*/ 	.byte	0xff
	.zero		1


	//   ....[98]....
        /*075c*/ 	.word	0x000071a0
        /*0760*/ 	.word	0x00000002
        /*0764*/ 	.word	0x00000030
        /*0768*/ 	.short	0x010a
        /*076a*/ 	.byte	0xff
	.zero		1


	//   ....[99]....
        /*076c*/ 	.word	0x00007ad0
        /*0770*/ 	.word	0x00000008
        /*0774*/ 	.word	0x00000000
        /*0778*/ 	.short	0x0101
        /*077a*/ 	.byte	0xff
	.zero		1


	//   ....[100]....
        /*077c*/ 	.word	0x00007af0
        /*0780*/ 	.word	0x00000006
        /*0784*/ 	.word	0x00000030
        /*0788*/ 	.short	0x010a
        /*078a*/ 	.byte	0xff
	.zero		1


	//   ....[101]....
        /*078c*/ 	.word	0x00007bc0
        /*0790*/ 	.word	0x00000006
        /*0794*/ 	.word	0x00000030
        /*0798*/ 	.short	0x010a
        /*079a*/ 	.byte	0xff
	.zero		1


	//   ....[102]....
        /*079c*/ 	.word	0x000084f0
        /*07a0*/ 	.word	0x00000008
        /*07a4*/ 	.word	0x00000000
        /*07a8*/ 	.short	0x0101
        /*07aa*/ 	.byte	0xff
	.zero		1


	//   ....[103]....
        /*07ac*/ 	.word	0x00008510
        /*07b0*/ 	.word	0x00000000
        /*07b4*/ 	.word	0x00000030
        /*07b8*/ 	.short	0x010a
        /*07ba*/ 	.byte	0xff
	.zero		1


	//   ....[104]....
        /*07bc*/ 	.word	0x000085e0
        /*07c0*/ 	.word	0x00000000
        /*07c4*/ 	.word	0x00000030
        /*07c8*/ 	.short	0x010a
        /*07ca*/ 	.byte	0xff
	.zero		1


	//   ....[105]....
        /*07cc*/ 	.word	0x00008f20
        /*07d0*/ 	.word	0x00000008
        /*07d4*/ 	.word	0x00000000
        /*07d8*/ 	.short	0x0101
        /*07da*/ 	.byte	0xff
	.zero		1


	//   ....[106]....
        /*07dc*/ 	.word	0x00008f40
        /*07e0*/ 	.word	0x00000006
        /*07e4*/ 	.word	0x00000030
        /*07e8*/ 	.short	0x010a
        /*07ea*/ 	.byte	0xff
	.zero		1


	//   ....[107]....
        /*07ec*/ 	.word	0x00009010
        /*07f0*/ 	.word	0x00000006
        /*07f4*/ 	.word	0x00000030
        /*07f8*/ 	.short	0x010a
        /*07fa*/ 	.byte	0xff
	.zero		1


	//   ....[108]....
        /*07fc*/ 	.word	0x000099a0
        /*0800*/ 	.word	0x00000008
        /*0804*/ 	.word	0x00000000
        /*0808*/ 	.short	0x0101
        /*080a*/ 	.byte	0xff
	.zero		1


	//   ....[109]....
        /*080c*/ 	.word	0x000099c0
        /*0810*/ 	.word	0x00000006
        /*0814*/ 	.word	0x00000030
        /*0818*/ 	.short	0x010a
        /*081a*/ 	.byte	0xff
	.zero		1


	//   ....[110]....
        /*081c*/ 	.word	0x00009a90
        /*0820*/ 	.word	0x00000006
        /*0824*/ 	.word	0x00000030
        /*0828*/ 	.short	0x010a
        /*082a*/ 	.byte	0xff
	.zero		1


	//   ....[111]....
        /*082c*/ 	.word	0x0000a3f0
        /*0830*/ 	.word	0x00000008
        /*0834*/ 	.word	0x00000000
        /*0838*/ 	.short	0x0101
        /*083a*/ 	.byte	0xff
	.zero		1


	//   ....[112]....
        /*083c*/ 	.word	0x0000a410
        /*0840*/ 	.word	0x00000006
        /*0844*/ 	.word	0x00000030
        /*0848*/ 	.short	0x010a
        /*084a*/ 	.byte	0xff
	.zero		1


	//   ....[113]....
        /*084c*/ 	.word	0x0000a4e0
        /*0850*/ 	.word	0x00000006
        /*0854*/ 	.word	0x00000030
        /*0858*/ 	.short	0x010a
        /*085a*/ 	.byte	0xff
	.zero		1


	//   ....[114]....
        /*085c*/ 	.word	0x0000ae40
        /*0860*/ 	.word	0x00000008
        /*0864*/ 	.word	0x00000000
        /*0868*/ 	.short	0x0101
        /*086a*/ 	.byte	0xff
	.zero		1


	//   ....[115]....
        /*086c*/ 	.word	0x0000ae60
        /*0870*/ 	.word	0x00000000
        /*0874*/ 	.word	0x00000030
        /*0878*/ 	.short	0x010a
        /*087a*/ 	.byte	0xff
	.zero		1


	//   ....[116]....
        /*087c*/ 	.word	0x0000af30
        /*0880*/ 	.word	0x00000000
        /*0884*/ 	.word	0x00000030
        /*0888*/ 	.short	0x010a
        /*088a*/ 	.byte	0xff
	.zero		1


	//   ....[117]....
        /*088c*/ 	.word	0x0000b2e0
        /*0890*/ 	.word	0x000000ff
        /*0894*/ 	.word	0x00000000
        /*0898*/ 	.short	0x0101
        /*089a*/ 	.byte	0x04
	.zero		1


	//   ....[118]....
        /*089c*/ 	.word	0x0000b8c0
        /*08a0*/ 	.word	0x00000000
        /*08a4*/ 	.word	0x00000000
        /*08a8*/ 	.short	0x0101
        /*08aa*/ 	.byte	0xff
	.zero		1


	//   ....[119]....
        /*08ac*/ 	.word	0x0000bb80
        /*08b0*/ 	.word	0x000000ff
        /*08b4*/ 	.word	0x00000000
        /*08b8*/ 	.short	0x0101
        /*08ba*/ 	.byte	0x04
	.zero		1


	//   ....[120]....
        /*08bc*/ 	.word	0x0000bba0
        /*08c0*/ 	.word	0x00000000
        /*08c4*/ 	.word	0x000000d0
        /*08c8*/ 	.short	0x010a
        /*08ca*/ 	.byte	0xff
	.zero		1


	//   ....[121]....
        /*08cc*/ 	.word	0x0000bc00
        /*08d0*/ 	.word	0x00000000
        /*08d4*/ 	.word	0x00000018
        /*08d8*/ 	.short	0x010a
        /*08da*/ 	.byte	0xff
	.zero		1


	//   ....[122]....
        /*08dc*/ 	.word	0x0000bc60
        /*08e0*/ 	.word	0x00000000
        /*08e4*/ 	.word	0x00000018
        /*08e8*/ 	.short	0x010a
        /*08ea*/ 	.byte	0xff
	.zero		1


	//   ....[123]....
        /*08ec*/ 	.word	0x0000bcb0
        /*08f0*/ 	.word	0x00000003
        /*08f4*/ 	.word	0x00000080
        /*08f8*/ 	.short	0x010a
        /*08fa*/ 	.byte	0xff
	.zero		1


	//   ....[124]....
        /*08fc*/ 	.word	0x0000bd10
        /*0900*/ 	.word	0x00000000
        /*0904*/ 	.word	0x00000000
        /*0908*/ 	.short	0x010a
        /*090a*/ 	.byte	0xff
	.zero		1


	//   ....[125]....
        /*090c*/ 	.word	0x0000bd70
        /*0910*/ 	.word	0x00000000
        /*0914*/ 	.word	0x00000000
        /*0918*/ 	.short	0x010a
        /*091a*/ 	.byte	0xff
	.zero		1


	//   ....[126]....
        /*091c*/ 	.word	0x0000bdc0
        /*0920*/ 	.word	0x00000002
        /*0924*/ 	.word	0x000000c0
        /*0928*/ 	.short	0x010a
        /*092a*/ 	.byte	0xff
	.zero		1


	//   ....[127]....
        /*092c*/ 	.word	0x0000be20
        /*0930*/ 	.word	0x00000002
        /*0934*/ 	.word	0x00000090
        /*0938*/ 	.short	0x010a
        /*093a*/ 	.byte	0xff
	.zero		1


	//   ....[128]....
        /*093c*/ 	.word	0x0000be70
        /*0940*/ 	.word	0x00000002
        /*0944*/ 	.word	0x00000080
        /*0948*/ 	.short	0x010a
        /*094a*/ 	.byte	0xff
	.zero		1


	//   ....[129]....
        /*094c*/ 	.word	0x0000bed0
        /*0950*/ 	.word	0x00000000
        /*0954*/ 	.word	0x00000090
        /*0958*/ 	.short	0x010a
        /*095a*/ 	.byte	0xff
	.zero		1


	//   ....[130]....
        /*095c*/ 	.word	0x0000bf20
        /*0960*/ 	.word	0x00000000
        /*0964*/ 	.word	0x00000080
        /*0968*/ 	.short	0x010a
        /*096a*/ 	.byte	0xff
	.zero		1


	//   ....[131]....
        /*096c*/ 	.word	0x0000bf80
        /*0970*/ 	.word	0x00000002
        /*0974*/ 	.word	0x000000b0
        /*0978*/ 	.short	0x010a
        /*097a*/ 	.byte	0xff
	.zero		1


	//   ....[132]....
        /*097c*/ 	.word	0x0000bfe0
        /*0980*/ 	.word	0x00000000
        /*0984*/ 	.word	0x00000000
        /*0988*/ 	.short	0x010a
        /*098a*/ 	.byte	0xff
	.zero		1


	//   ....[133]....
        /*098c*/ 	.word	0x0000c040
        /*0990*/ 	.word	0x00000000
        /*0994*/ 	.word	0x00000000
        /*0998*/ 	.short	0x010a
        /*099a*/ 	.byte	0xff
	.zero		1


	//   ....[134]....
        /*099c*/ 	.word	0x0000c0a0
        /*09a0*/ 	.word	0x00000000
        /*09a4*/ 	.word	0x00000000
        /*09a8*/ 	.short	0x010a
        /*09aa*/ 	.byte	0xff
	.zero		1


	//   ....[135]....
        /*09ac*/ 	.word	0x0000c0f0
        /*09b0*/ 	.word	0x0000000c
        /*09b4*/ 	.word	0x00000080
        /*09b8*/ 	.short	0x010a
        /*09ba*/ 	.byte	0xff
	.zero		1


	//   ....[136]....
        /*09bc*/ 	.word	0x0000c150
        /*09c0*/ 	.word	0x00000000
        /*09c4*/ 	.word	0x00000078
        /*09c8*/ 	.short	0x010a
        /*09ca*/ 	.byte	0xff
	.zero		1


	//   ....[137]....
        /*09cc*/ 	.word	0x0000c1b0
        /*09d0*/ 	.word	0x00000000
        /*09d4*/ 	.word	0x00000050
        /*09d8*/ 	.short	0x010a
        /*09da*/ 	.byte	0xff
	.zero		1


	//   ....[138]....
        /*09dc*/ 	.word	0x0000c210
        /*09e0*/ 	.word	0x00000000
        /*09e4*/ 	.word	0x00000058
        /*09e8*/ 	.short	0x010a
        /*09ea*/ 	.byte	0xff
	.zero		1


	//   ....[139]....
        /*09ec*/ 	.word	0x0000c270
        /*09f0*/ 	.word	0x00000000
        /*09f4*/ 	.word	0x00000060
        /*09f8*/ 	.short	0x010a
        /*09fa*/ 	.byte	0xff
	.zero		1


	//   ....[140]....
        /*09fc*/ 	.word	0x0000c2d0
        /*0a00*/ 	.word	0x00000000
        /*0a04*/ 	.word	0x00000068
        /*0a08*/ 	.short	0x010a
        /*0a0a*/ 	.byte	0xff
	.zero		1


	//   ....[141]....
        /*0a0c*/ 	.word	0x0000c330
        /*0a10*/ 	.word	0x00000000
        /*0a14*/ 	.word	0x00000050
        /*0a18*/ 	.short	0x010a
        /*0a1a*/ 	.byte	0xff
	.zero		1


	//   ....[142]....
        /*0a1c*/ 	.word	0x0000c390
        /*0a20*/ 	.word	0x00000000
        /*0a24*/ 	.word	0x00000058
        /*0a28*/ 	.short	0x010a
        /*0a2a*/ 	.byte	0xff
	.zero		1


	//   ....[143]....
        /*0a2c*/ 	.word	0x0000c3f0
        /*0a30*/ 	.word	0x00000000
        /*0a34*/ 	.word	0x00000060
        /*0a38*/ 	.short	0x010a
        /*0a3a*/ 	.byte	0xff
	.zero		1


	//   ....[144]....
        /*0a3c*/ 	.word	0x0000c450
        /*0a40*/ 	.word	0x00000000
        /*0a44*/ 	.word	0x00000068
        /*0a48*/ 	.short	0x010a
        /*0a4a*/ 	.byte	0xff
	.zero		1


	//   ....[145]....
        /*0a4c*/ 	.word	0x0000c4b0
        /*0a50*/ 	.word	0x00000000
        /*0a54*/ 	.word	0x00000050
        /*0a58*/ 	.short	0x010a
        /*0a5a*/ 	.byte	0xff
	.zero		1


	//   ....[146]....
        /*0a5c*/ 	.word	0x0000c510
        /*0a60*/ 	.word	0x00000000
        /*0a64*/ 	.word	0x00000058
        /*0a68*/ 	.short	0x010a
        /*0a6a*/ 	.byte	0xff
	.zero		1


	//   ....[147]....
        /*0a6c*/ 	.word	0x0000c570
        /*0a70*/ 	.word	0x00000002
        /*0a74*/ 	.word	0x00000060
        /*0a78*/ 	.short	0x010a
        /*0a7a*/ 	.byte	0xff
	.zero		1


	//   ....[148]....
        /*0a7c*/ 	.word	0x0000c5c0
        /*0a80*/ 	.word	0x00000003
        /*0a84*/ 	.word	0x00000080
        /*0a88*/ 	.short	0x010a
        /*0a8a*/ 	.byte	0xff
	.zero		1


	//   ....[149]....
        /*0a8c*/ 	.word	0x0000c620
        /*0a90*/ 	.word	0x00000002
        /*0a94*/ 	.word	0x00000030
        /*0a98*/ 	.short	0x010a
        /*0a9a*/ 	.byte	0xff
	.zero		1


	//   ....[150]....
        /*0a9c*/ 	.word	0x0000c670
        /*0aa0*/ 	.word	0x0000006c
        /*0aa4*/ 	.word	0x000000a0
        /*0aa8*/ 	.short	0x010a
        /*0aaa*/ 	.byte	0xff
	.zero		1


	//   ....[151]....
        /*0aac*/ 	.word	0x0000c6c0
        /*0ab0*/ 	.word	0x00000002
        /*0ab4*/ 	.word	0x00000030
        /*0ab8*/ 	.short	0x010a
        /*0aba*/ 	.byte	0xff
	.zero		1


	//   ....[152]....
        /*0abc*/ 	.word	0x0000c710
        /*0ac0*/ 	.word	0x00000006
        /*0ac4*/ 	.word	0x00000030
        /*0ac8*/ 	.short	0x010a
        /*0aca*/ 	.byte	0xff
	.zero		1


	//   ....[153]....
        /*0acc*/ 	.word	0x0000c760
        /*0ad0*/ 	.word	0x00000000
        /*0ad4*/ 	.word	0x00000030
        /*0ad8*/ 	.short	0x010a
        /*0ada*/ 	.byte	0xff
	.zero		1


	//   ....[154]....
        /*0adc*/ 	.word	0x0000c7b0
        /*0ae0*/ 	.word	0x00000006
        /*0ae4*/ 	.word	0x00000030
        /*0ae8*/ 	.short	0x010a
        /*0aea*/ 	.byte	0xff
	.zero		1


	//   ....[155]....
        /*0aec*/ 	.word	0x0000c800
        /*0af0*/ 	.word	0x00000006
        /*0af4*/ 	.word	0x00000030
        /*0af8*/ 	.short	0x010a
        /*0afa*/ 	.byte	0xff
	.zero		1


	//   ....[156]....
        /*0afc*/ 	.word	0x0000c850
        /*0b00*/ 	.word	0x00000006
        /*0b04*/ 	.word	0x00000030
        /*0b08*/ 	.short	0x010a
        /*0b0a*/ 	.byte	0xff
	.zero		1


	//   ....[157]....
        /*0b0c*/ 	.word	0x0000c8a0
        /*0b10*/ 	.word	0x00000000
        /*0b14*/ 	.word	0x00000030
        /*0b18*/ 	.short	0x010a
        /*0b1a*/ 	.byte	0xff
	.zero		1


	//----- nvinfo : EIATTR_NUM_MBARRIERS
	.align		4
.L_47:
        /*0b1c*/ 	.byte	0x03, 0x38
        /*0b1e*/ 	.short	0x001c


	//----- nvinfo : EIATTR_EXIT_INSTR_OFFSETS
	.align		4
        /*0b20*/ 	.byte	0x04, 0x1c
        /*0b22*/ 	.short	(.L_49 - .L_48)


	//   ....[0]....
.L_48:
        /*0b24*/ 	.word	0x000029d0


	//   ....[1]....
        /*0b28*/ 	.word	0x00002ee0


	//   ....[2]....
        /*0b2c*/ 	.word	0x00002f40


	//   ....[3]....
        /*0b30*/ 	.word	0x00003d40


	//   ....[4]....
        /*0b34*/ 	.word	0x00005470


	//   ....[5]....
        /*0b38*/ 	.word	0x000054b0


	//   ....[6]....
        /*0b3c*/ 	.word	0x0000ba60


	//   ....[7]....
        /*0b40*/ 	.word	0x0000bae0


	//   ....[8]....
        /*0b44*/ 	.word	0x0000bb10


	//   ....[9]....
        /*0b48*/ 	.word	0x0000bb90


	//----- nvinfo : EIATTR_MAX_THREADS
	.align		4
.L_49:
        /*0b4c*/ 	.byte	0x04, 0x05
        /*0b4e*/ 	.short	(.L_51 - .L_50)
.L_50:
        /*0b50*/ 	.word	0x00000100
        /*0b54*/ 	.word	0x00000001
        /*0b58*/ 	.word	0x00000001


	//----- nvinfo : EIATTR_CRS_STACK_SIZE
	.align		4
.L_51:
        /*0b5c*/ 	.byte	0x04, 0x1e
        /*0b5e*/ 	.short	(.L_53 - .L_52)
.L_52:
        /*0b60*/ 	.word	0x00000000


	//----- nvinfo : EIATTR_CBANK_PARAM_SIZE
	.align		4
.L_53:
        /*0b64*/ 	.byte	0x03, 0x19
        /*0b66*/ 	.short	0x0800


	//----- nvinfo : EIATTR_PARAM_CBANK
	.align		4
        /*0b68*/ 	.byte	0x04, 0x0a
        /*0b6a*/ 	.short	(.L_55 - .L_54)
	.align		4
.L_54:
        /*0b6c*/ 	.word	index@(.nv.constant0._ZN7cutlass13device_kernelINS_4gemm6kernel13GemmUniversalIN4cute5tupleIJiiiiEEENS1_10collective13CollectiveMmaINS1_35MainloopSm100TmaUmmaWarpSpecializedILi3ELi2ELi2ENS5_IJNS4_1CILi1EEENSA_ILi8EEESB_EEEEENS5_IJNSA_ILi128EEENSA_ILi256EEENSA_ILi32EEEEEEfNS5_IJlSB_lEEEfSJ_NS4_8TiledMMAINS4_8MMA_AtomIJNS4_17SM100_MMA_TF32_SSINS_10tfloat32_tESN_fLi128ELi256ELNS4_4UMMA5MajorE0ELSP_0ELNSO_7ScaleInE0ELSQ_0EEEEEENS4_6LayoutINS5_IJSB_SB_SB_EEENS5_IJNSA_ILi0EEESV_SV_EEEEENS5_IJNS4_10UnderscoreESY_SY_EEEEENS4_23SM90_TMA_LOAD_MULTICASTENS4_14ComposedLayoutINS4_7SwizzleILi3ELi4ELi3EEENS4_18smem_ptr_flag_bitsILi32EEENST_INS5_IJSC_SH_EEENS5_IJSH_SB_EEEEEEEvNS4_8identityENS4_13SM90_TMA_LOADES1A_vS1B_EENS_8epilogue10collective18CollectiveEpilogueINS1E_23Sm100TmaWarpSpecializedILi4ELi2ELi32ELb1ELb0EEEJSI_NS5_IJNST_ISF_SB_EENST_ISH_SB_EEEEEfSJ_fSJ_NS1E_6fusion15FusionCallbacksIS1I_NS1M_17LinearCombinationIffffLNS_15FloatRoundStyleE2EEESI_S1L_JEEENS4_5SM1004TMEM4LOAD26SM100_TMEM_LOAD_32dp32b32xES1C_S1A_NS4_39AutoVectorizingCopyWithAssumedAlignmentILi128EEENS4_14SM90_TMA_STOREES1A_S1X_S1X_EEEvvEEEEvNT_6ParamsE)
        /*0b70*/ 	.short	0x0380
        /*0b72*/ 	.short	0x0800


	//----- nvinfo : EIATTR_SW_WAR
	.align		4
.L_55:
        /*0b74*/ 	.byte	0x04, 0x36
        /*0b76*/ 	.short	(.L_57 - .L_56)
.L_56:
        /*0b78*/ 	.word	0x00000008
.L_57:


//--------------------- .nv.callgraph             --------------------------
	.section	.nv.callgraph,"",@"SHT_CUDA_CALLGRAPH"
	.align	4
	.sectionentsize	8
	.align		4
        /*0000*/ 	.word	0x00000000
	.align		4
        /*0004*/ 	.word	0xffffffff
	.align		4
        /*0008*/ 	.word	index@(_ZN7cutlass13device_kernelINS_4gemm6kernel13GemmUniversalIN4cute5tupleIJiiiiEEENS1_10collective13CollectiveMmaINS1_35MainloopSm100TmaUmmaWarpSpecializedILi3ELi2ELi2ENS5_IJNS4_1CILi1EEENSA_ILi8EEESB_EEEEENS5_IJNSA_ILi128EEENSA_ILi256EEENSA_ILi32EEEEEEfNS5_IJlSB_lEEEfSJ_NS4_8TiledMMAINS4_8MMA_AtomIJNS4_17SM100_MMA_TF32_SSINS_10tfloat32_tESN_fLi128ELi256ELNS4_4UMMA5MajorE0ELSP_0ELNSO_7ScaleInE0ELSQ_0EEEEEENS4_6LayoutINS5_IJSB_SB_SB_EEENS5_IJNSA_ILi0EEESV_SV_EEEEENS5_IJNS4_10UnderscoreESY_SY_EEEEENS4_23SM90_TMA_LOAD_MULTICASTENS4_14ComposedLayoutINS4_7SwizzleILi3ELi4ELi3EEENS4_18smem_ptr_flag_bitsILi32EEENST_INS5_IJSC_SH_EEENS5_IJSH_SB_EEEEEEEvNS4_8identityENS4_13SM90_TMA_LOADES1A_vS1B_EENS_8epilogue10collective18CollectiveEpilogueINS1E_23Sm100TmaWarpSpecializedILi4ELi2ELi32ELb1ELb0EEEJSI_NS5_IJNST_ISF_SB_EENST_ISH_SB_EEEEEfSJ_fSJ_NS1E_6fusion15FusionCallbacksIS1I_NS1M_17LinearCombinationIffffLNS_15FloatRoundStyleE2EEESI_S1L_JEEENS4_5SM1004TMEM4LOAD26SM100_TMEM_LOAD_32dp32b32xES1C_S1A_NS4_39AutoVectorizingCopyWithAssumedAlignmentILi128EEENS4_14SM90_TMA_STOREES1A_S1X_S1X_EEEvvEEEEvNT_6ParamsE)
	.align		4
        /*000c*/ 	.word	index@(__assertfail)
	.align		4
        /*0010*/ 	.word	0x00000000
	.align		4
        /*0014*/ 	.word	0xfffffffe
	.align		4
        /*0018*/ 	.word	0x00000000
	.align		4
        /*001c*/ 	.word	0xfffffffd
	.align		4
        /*0020*/ 	.word	0x00000000
	.align		4
        /*0024*/ 	.word	0xfffffffc


//--------------------- .nv.constant4             --------------------------
	.section	.nv.constant4,"a",@progbits
	.align	8
	.align		8
.nv.constant4:
        /*0000*/ 	.dword	__assertfail
	.align		8
        /*0008*/ 	.dword	__unnamed_1
	.align		8
        /*0010*/ 	.dword	__unnamed_2
	.align		8
        /*0018*/ 	.dword	_ZN40_INTERNAL_e3e6c31f_4_k_cu_834cddb4_197074cuda3std3__45__cpo5beginE
	.align		8
        /*0020*/ 	.dword	_ZN40_INTERNAL_e3e6c31f_4_k_cu_834cddb4_197074cuda3std3__45__cpo3endE
	.align		8
        /*0028*/ 	.dword	_ZN40_INTERNAL_e3e6c31f_4_k_cu_834cddb4_197074cuda3std3__45__cpo6cbeginE
	.align		8
        /*0030*/ 	.dword	_ZN40_INTERNAL_e3e6c31f_4_k_cu_834cddb4_197074cuda3std3__45__cpo4cendE
	.align		8
        /*0038*/ 	.dword	_ZN40_INTERNAL_e3e6c31f_4_k_cu_834cddb4_197074cuda3std3__442_GLOBAL__N__e3e6c31f_4_k_cu_834cddb4_197076ignoreE
	.align		8
        /*0040*/ 	.dword	_ZN40_INTERNAL_e3e6c31f_4_k_cu_834cddb4_197074cuda3std3__419piecewise_constructE
	.align		8
        /*0048*/ 	.dword	_ZN40_INTERNAL_e3e6c31f_4_k_cu_834cddb4_197074cuda3std3__48in_placeE
	.align		8
        /*0050*/ 	.dword	_ZN40_INTERNAL_e3e6c31f_4_k_cu_834cddb4_197074cuda3std6ranges3__45__cpo4swapE
	.align		8
        /*0058*/ 	.dword	_ZN40_INTERNAL_e3e6c31f_4_k_cu_834cddb4_197074cuda3std6ranges3__45__cpo9iter_moveE
	.align		8
        /*0060*/ 	.dword	_ZN40_INTERNAL_e3e6c31f_4_k_cu_834cddb4_197074cute7productE
	.align		8
        /*0068*/ 	.dword	_ZN40_INTERNAL_e3e6c31f_4_k_cu_834cddb4_197074cute1_E
	.align		8
        /*0070*/ 	.dword	$str$25
	.align		8
        /*0078*/ 	.dword	$str$26
	.align		8
        /*0080*/ 	.dword	$str$27
	.align		8
        /*0088*/ 	.dword	$str$28


//--------------------- .text._ZN7cutlass13device_kernelINS_4gemm6kernel13GemmUniversalIN4cute5tupleIJiiiiEEENS1_10collective13CollectiveMmaINS1_35MainloopSm100TmaUmmaWarpSpecializedILi3ELi2ELi2ENS5_IJNS4_1CILi1EEENSA_ILi8EEESB_EEEEENS5_IJNSA_ILi128EEENSA_ILi256EEENSA_ILi32EEEEEEfNS5_IJlSB_lEEEfSJ_NS4_8TiledMMAINS4_8MMA_AtomIJNS4_17SM100_MMA_TF32_SSINS_10tfloat32_tESN_fLi128ELi256ELNS4_4UMMA5MajorE0ELSP_0ELNSO_7ScaleInE0ELSQ_0EEEEEENS4_6LayoutINS5_IJSB_SB_SB_EEENS5_IJNSA_ILi0EEESV_SV_EEEEENS5_IJNS4_10UnderscoreESY_SY_EEEEENS4_23SM90_TMA_LOAD_MULTICASTENS4_14ComposedLayoutINS4_7SwizzleILi3ELi4ELi3EEENS4_18smem_ptr_flag_bitsILi32EEENST_INS5_IJSC_SH_EEENS5_IJSH_SB_EEEEEEEvNS4_8identityENS4_13SM90_TMA_LOADES1A_vS1B_EENS_8epilogue10collective18CollectiveEpilogueINS1E_23Sm100TmaWarpSpecializedILi4ELi2ELi32ELb1ELb0EEEJSI_NS5_IJNST_ISF_SB_EENST_ISH_SB_EEEEEfSJ_fSJ_NS1E_6fusion15FusionCallbacksIS1I_NS1M_17LinearCombinationIffffLNS_15FloatRoundStyleE2EEESI_S1L_JEEENS4_5SM1004TMEM4LOAD26SM100_TMEM_LOAD_32dp32b32xES1C_S1A_NS4_39AutoVectorizingCopyWithAssumedAlignmentILi128EEENS4_14SM90_TMA_STOREES1A_S1X_S1X_EEEvvEEEEvNT_6ParamsE --------------------------
	.section	.text._ZN7cutlass13device_kernelINS_4gemm6kernel13GemmUniversalIN4cute5tupleIJiiiiEEENS1_10collective13CollectiveMmaINS1_35MainloopSm100TmaUmmaWarpSpecializedILi3ELi2ELi2ENS5_IJNS4_1CILi1EEENSA_ILi8EEESB_EEEEENS5_IJNSA_ILi128EEENSA_ILi256EEENSA_ILi32EEEEEEfNS5_IJlSB_lEEEfSJ_NS4_8TiledMMAINS4_8MMA_AtomIJNS4_17SM100_MMA_TF32_SSINS_10tfloat32_tESN_fLi128ELi256ELNS4_4UMMA5MajorE0ELSP_0ELNSO_7ScaleInE0ELSQ_0EEEEEENS4_6LayoutINS5_IJSB_SB_SB_EEENS5_IJNSA_ILi0EEESV_SV_EEEEENS5_IJNS4_10UnderscoreESY_SY_EEEEENS4_23SM90_TMA_LOAD_MULTICASTENS4_14ComposedLayoutINS4_7SwizzleILi3ELi4ELi3EEENS4_18smem_ptr_flag_bitsILi32EEENST_INS5_IJSC_SH_EEENS5_IJSH_SB_EEEEEEEvNS4_8identityENS4_13SM90_TMA_LOADES1A_vS1B_EENS_8epilogue10collective18CollectiveEpilogueINS1E_23Sm100TmaWarpSpecializedILi4ELi2ELi32ELb1ELb0EEEJSI_NS5_IJNST_ISF_SB_EENST_ISH_SB_EEEEEfSJ_fSJ_NS1E_6fusion15FusionCallbacksIS1I_NS1M_17LinearCombinationIffffLNS_15FloatRoundStyleE2EEESI_S1L_JEEENS4_5SM1004TMEM4LOAD26SM100_TMEM_LOAD_32dp32b32xES1C_S1A_NS4_39AutoVectorizingCopyWithAssumedAlignmentILi128EEENS4_14SM90_TMA_STOREES1A_S1X_S1X_EEEvvEEEEvNT_6ParamsE,"ax",@progbits
	.align	128
.text._ZN7cutlass13device_kernelINS_4gemm6kernel13GemmUniversalIN4cute5tupleIJiiiiEEENS1_10collective13CollectiveMmaINS1_35MainloopSm100TmaUmmaWarpSpecializedILi3ELi2ELi2ENS5_IJNS4_1CILi1EEENSA_ILi8EEESB_EEEEENS5_IJNSA_ILi128EEENSA_ILi256EEENSA_ILi32EEEEEEfNS5_IJlSB_lEEEfSJ_NS4_8TiledMMAINS4_8MMA_AtomIJNS4_17SM100_MMA_TF32_SSINS_10tfloat32_tESN_fLi128ELi256ELNS4_4UMMA5MajorE0ELSP_0ELNSO_7ScaleInE0ELSQ_0EEEEEENS4_6LayoutINS5_IJSB_SB_SB_EEENS5_IJNSA_ILi0EEESV_SV_EEEEENS5_IJNS4_10UnderscoreESY_SY_EEEEENS4_23SM90_TMA_LOAD_MULTICASTENS4_14ComposedLayoutINS4_7SwizzleILi3ELi4ELi3EEENS4_18smem_ptr_flag_bitsILi32EEENST_INS5_IJSC_SH_EEENS5_IJSH_SB_EEEEEEEvNS4_8identityENS4_13SM90_TMA_LOADES1A_vS1B_EENS_8epilogue10collective18CollectiveEpilogueINS1E_23Sm100TmaWarpSpecializedILi4ELi2ELi32ELb1ELb0EEEJSI_NS5_IJNST_ISF_SB_EENST_ISH_SB_EEEEEfSJ_fSJ_NS1E_6fusion15FusionCallbacksIS1I_NS1M_17LinearCombinationIffffLNS_15FloatRoundStyleE2EEESI_S1L_JEEENS4_5SM1004TMEM4LOAD26SM100_TMEM_LOAD_32dp32b32xES1C_S1A_NS4_39AutoVectorizingCopyWithAssumedAlignmentILi128EEENS4_14SM90_TMA_STOREES1A_S1X_S1X_EEEvvEEEEvNT_6ParamsE:
        .type           _ZN7cutlass13device_kernelINS_4gemm6kernel13GemmUniversalIN4cute5tupleIJiiiiEEENS1_10collective13CollectiveMmaINS1_35MainloopSm100TmaUmmaWarpSpecializedILi3ELi2ELi2ENS5_IJNS4_1CILi1EEENSA_ILi8EEESB_EEEEENS5_IJNSA_ILi128EEENSA_ILi256EEENSA_ILi32EEEEEEfNS5_IJlSB_lEEEfSJ_NS4_8TiledMMAINS4_8MMA_AtomIJNS4_17SM100_MMA_TF32_SSINS_10tfloat32_tESN_fLi128ELi256ELNS4_4UMMA5MajorE0ELSP_0ELNSO_7ScaleInE0ELSQ_0EEEEEENS4_6LayoutINS5_IJSB_SB_SB_EEENS5_IJNSA_ILi0EEESV_SV_EEEEENS5_IJNS4_10UnderscoreESY_SY_EEEEENS4_23SM90_TMA_LOAD_MULTICASTENS4_14ComposedLayoutINS4_7SwizzleILi3ELi4ELi3EEENS4_18smem_ptr_flag_bitsILi32EEENST_INS5_IJSC_SH_EEENS5_IJSH_SB_EEEEEEEvNS4_8identityENS4_13SM90_TMA_LOADES1A_vS1B_EENS_8epilogue10collective18CollectiveEpilogueINS1E_23Sm100TmaWarpSpecializedILi4ELi2ELi32ELb1ELb0EEEJSI_NS5_IJNST_ISF_SB_EENST_ISH_SB_EEEEEfSJ_fSJ_NS1E_6fusion15FusionCallbacksIS1I_NS1M_17LinearCombinationIffffLNS_15FloatRoundStyleE2EEESI_S1L_JEEENS4_5SM1004TMEM4LOAD26SM100_TMEM_LOAD_32dp32b32xES1C_S1A_NS4_39AutoVectorizingCopyWithAssumedAlignmentILi128EEENS4_14SM90_TMA_STOREES1A_S1X_S1X_EEEvvEEEEvNT_6ParamsE,@function
        .size           _ZN7cutlass13device_kernelINS_4gemm6kernel13GemmUniversalIN4cute5tupleIJiiiiEEENS1_10collective13CollectiveMmaINS1_35MainloopSm100TmaUmmaWarpSpecializedILi3ELi2ELi2ENS5_IJNS4_1CILi1EEENSA_ILi8EEESB_EEEEENS5_IJNSA_ILi128EEENSA_ILi256EEENSA_ILi32EEEEEEfNS5_IJlSB_lEEEfSJ_NS4_8TiledMMAINS4_8MMA_AtomIJNS4_17SM100_MMA_TF32_SSINS_10tfloat32_tESN_fLi128ELi256ELNS4_4UMMA5MajorE0ELSP_0ELNSO_7ScaleInE0ELSQ_0EEEEEENS4_6LayoutINS5_IJSB_SB_SB_EEENS5_IJNSA_ILi0EEESV_SV_EEEEENS5_IJNS4_10UnderscoreESY_SY_EEEEENS4_23SM90_TMA_LOAD_MULTICASTENS4_14ComposedLayoutINS4_7SwizzleILi3ELi4ELi3EEENS4_18smem_ptr_flag_bitsILi32EEENST_INS5_IJSC_SH_EEENS5_IJSH_SB_EEEEEEEvNS4_8identityENS4_13SM90_TMA_LOADES1A_vS1B_EENS_8epilogue10collective18CollectiveEpilogueINS1E_23Sm100TmaWarpSpecializedILi4ELi2ELi32ELb1ELb0EEEJSI_NS5_IJNST_ISF_SB_EENST_ISH_SB_EEEEEfSJ_fSJ_NS1E_6fusion15FusionCallbacksIS1I_NS1M_17LinearCombinationIffffLNS_15FloatRoundStyleE2EEESI_S1L_JEEENS4_5SM1004TMEM4LOAD26SM100_TMEM_LOAD_32dp32b32xES1C_S1A_NS4_39AutoVectorizingCopyWithAssumedAlignmentILi128EEENS4_14SM90_TMA_STOREES1A_S1X_S1X_EEEvvEEEEvNT_6ParamsE,(.L_x_218 - _ZN7cutlass13device_kernelINS_4gemm6kernel13GemmUniversalIN4cute5tupleIJiiiiEEENS1_10collective13CollectiveMmaINS1_35MainloopSm100TmaUmmaWarpSpecializedILi3ELi2ELi2ENS5_IJNS4_1CILi1EEENSA_ILi8EEESB_EEEEENS5_IJNSA_ILi128EEENSA_ILi256EEENSA_ILi32EEEEEEfNS5_IJlSB_lEEEfSJ_NS4_8TiledMMAINS4_8MMA_AtomIJNS4_17SM100_MMA_TF32_SSINS_10tfloat32_tESN_fLi128ELi256ELNS4_4UMMA5MajorE0ELSP_0ELNSO_7ScaleInE0ELSQ_0EEEEEENS4_6LayoutINS5_IJSB_SB_SB_EEENS5_IJNSA_ILi0EEESV_SV_EEEEENS5_IJNS4_10UnderscoreESY_SY_EEEEENS4_23SM90_TMA_LOAD_MULTICASTENS4_14ComposedLayoutINS4_7SwizzleILi3ELi4ELi3EEENS4_18smem_ptr_flag_bitsILi32EEENST_INS5_IJSC_SH_EEENS5_IJSH_SB_EEEEEEEvNS4_8identityENS4_13SM90_TMA_LOADES1A_vS1B_EENS_8epilogue10collective18CollectiveEpilogueINS1E_23Sm100TmaWarpSpecializedILi4ELi2ELi32ELb1ELb0EEEJSI_NS5_IJNST_ISF_SB_EENST_ISH_SB_EEEEEfSJ_fSJ_NS1E_6fusion15FusionCallbacksIS1I_NS1M_17LinearCombinationIffffLNS_15FloatRoundStyleE2EEESI_S1L_JEEENS4_5SM1004TMEM4LOAD26SM100_TMEM_LOAD_32dp32b32xES1C_S1A_NS4_39AutoVectorizingCopyWithAssumedAlignmentILi128EEENS4_14SM90_TMA_STOREES1A_S1X_S1X_EEEvvEEEEvNT_6ParamsE)
        .other          _ZN7cutlass13device_kernelINS_4gemm6kernel13GemmUniversalIN4cute5tupleIJiiiiEEENS1_10collective13CollectiveMmaINS1_35MainloopSm100TmaUmmaWarpSpecializedILi3ELi2ELi2ENS5_IJNS4_1CILi1EEENSA_ILi8EEESB_EEEEENS5_IJNSA_ILi128EEENSA_ILi256EEENSA_ILi32EEEEEEfNS5_IJlSB_lEEEfSJ_NS4_8TiledMMAINS4_8MMA_AtomIJNS4_17SM100_MMA_TF32_SSINS_10tfloat32_tESN_fLi128ELi256ELNS4_4UMMA5MajorE0ELSP_0ELNSO_7ScaleInE0ELSQ_0EEEEEENS4_6LayoutINS5_IJSB_SB_SB_EEENS5_IJNSA_ILi0EEESV_SV_EEEEENS5_IJNS4_10UnderscoreESY_SY_EEEEENS4_23SM90_TMA_LOAD_MULTICASTENS4_14ComposedLayoutINS4_7SwizzleILi3ELi4ELi3EEENS4_18smem_ptr_flag_bitsILi32EEENST_INS5_IJSC_SH_EEENS5_IJSH_SB_EEEEEEEvNS4_8identityENS4_13SM90_TMA_LOADES1A_vS1B_EENS_8epilogue10collective18CollectiveEpilogueINS1E_23Sm100TmaWarpSpecializedILi4ELi2ELi32ELb1ELb0EEEJSI_NS5_IJNST_ISF_SB_EENST_ISH_SB_EEEEEfSJ_fSJ_NS1E_6fusion15FusionCallbacksIS1I_NS1M_17LinearCombinationIffffLNS_15FloatRoundStyleE2EEESI_S1L_JEEENS4_5SM1004TMEM4LOAD26SM100_TMEM_LOAD_32dp32b32xES1C_S1A_NS4_39AutoVectorizingCopyWithAssumedAlignmentILi128EEENS4_14SM90_TMA_STOREES1A_S1X_S1X_EEEvvEEEEvNT_6ParamsE,@"STO_CUDA_ENTRY STV_DEFAULT"
_ZN7cutlass13device_kernelINS_4gemm6kernel13GemmUniversalIN4cute5tupleIJiiiiEEENS1_10collective13CollectiveMmaINS1_35MainloopSm100TmaUmmaWarpSpecializedILi3ELi2ELi2ENS5_IJNS4_1CILi1EEENSA_ILi8EEESB_EEEEENS5_IJNSA_ILi128EEENSA_ILi256EEENSA_ILi32EEEEEEfNS5_IJlSB_lEEEfSJ_NS4_8TiledMMAINS4_8MMA_AtomIJNS4_17SM100_MMA_TF32_SSINS_10tfloat32_tESN_fLi128ELi256ELNS4_4UMMA5MajorE0ELSP_0ELNSO_7ScaleInE0ELSQ_0EEEEEENS4_6LayoutINS5_IJSB_SB_SB_EEENS5_IJNSA_ILi0EEESV_SV_EEEEENS5_IJNS4_10UnderscoreESY_SY_EEEEENS4_23SM90_TMA_LOAD_MULTICASTENS4_14ComposedLayoutINS4_7SwizzleILi3ELi4ELi3EEENS4_18smem_ptr_flag_bitsILi32EEENST_INS5_IJSC_SH_EEENS5_IJSH_SB_EEEEEEEvNS4_8identityENS4_13SM90_TMA_LOADES1A_vS1B_EENS_8epilogue10collective18CollectiveEpilogueINS1E_23Sm100TmaWarpSpecializedILi4ELi2ELi32ELb1ELb0EEEJSI_NS5_IJNST_ISF_SB_EENST_ISH_SB_EEEEEfSJ_fSJ_NS1E_6fusion15FusionCallbacksIS1I_NS1M_17LinearCombinationIffffLNS_15FloatRoundStyleE2EEESI_S1L_JEEENS4_5SM1004TMEM4LOAD26SM100_TMEM_LOAD_32dp32b32xES1C_S1A_NS4_39AutoVectorizingCopyWithAssumedAlignmentILi128EEENS4_14SM90_TMA_STOREES1A_S1X_S1X_EEEvvEEEEvNT_6ParamsE:
[----:B------:R-:W1:Y:S01]  /*0000*/  LDC R1, c[0x0][0x37c] ;  /* 0x0000df00ff017b82 */ /* 0x000e620000000800 */
[----:B------:R-:W2:Y:S01]  /*0010*/  S2R R100, SR_TID.X ;  /* 0x0000000000647919 */ /* 0x000ea20000002100 */
[----:B------:R-:W3:Y:S01]  /*0020*/  LDCU.64 UR8, c[0x0][0x890] ;  /* 0x00011200ff0877ac */ /* 0x000ee20008000a00 */
[----:B------:R-:W-:Y:S02]  /*0030*/  PRMT R83, RZ, 0x7610, R83 ;  /* 0x00007610ff537816 */ /* 0x000fe40000000053 */
[----:B------:R-:W-:Y:S01]  /*0040*/  ELECT P3, URZ, PT ;  /* 0x0000000000ff782f */ /* 0x000fe20003860000 */
[----:B---3--:R-:W-:-:S04]  /*0050*/  UISETP.NE.U32.AND UP0, UPT, UR8, URZ, UPT ;  /* 0x000000ff0800728c */ /* 0x008fc8000bf05070 */
[----:B------:R-:W-:Y:S01]  /*0060*/  UISETP.NE.AND.EX UP0, UPT, UR9, URZ, UPT, UP0 ;  /* 0x000000ff0900728c */ /* 0x000fe2000bf05300 */
[----:B--2---:R-:W-:-:S05]  /*0070*/  SHF.R.U32.HI R84, RZ, 0x5, R100 ;  /* 0x00000005ff547819 */ /* 0x004fca0000011664 */
[----:B------:R-:W2:Y:S02]  /*0080*/  SHFL.IDX PT, R0, R84, RZ, 0x1f ;  /* 0x00001fff54007589 */ /* 0x000ea400000e0000 */
[----:B--2---:R-:W-:Y:S01]  /*0090*/  R2UR UR17, R0 ;  /* 0x00000000001172ca */ /* 0x004fe200000e0000 */
[----:B-1----:R-:W-:-:S14]  /*00a0*/  BRA.U UP0, `(.L_x_0) ;  /* 0x0000000100307547 */ /* 0x002fdc000b800000 */
[----:B------:R-:W1:Y:S02]  /*00b0*/  LDCU.64 UR4, c[0x0][0x888] ;  /* 0x00011100ff0477ac */ /* 0x000e640008000a00 */
[----:B-1----:R-:W-:-:S04]  /*00c0*/  UISETP.NE.U32.AND UP0, UPT, UR4, URZ, UPT ;  /* 0x000000ff0400728c */ /* 0x002fc8000bf05070 */
[----:B------:R-:W-:-:S09]  /*00d0*/  UISETP.NE.AND.EX UP0, UPT, UR5, URZ, UPT, UP0 ;  /* 0x000000ff0500728c */ /* 0x000fd2000bf05300 */
[----:B------:R-:W-:Y:S05]  /*00e0*/  BRA.U !UP0, `(.L_x_1) ;  /* 0x0000000108147547 */ /* 0x000fea000b800000 */
[----:B------:R-:W1:Y:S01]  /*00f0*/  LDC.64 R2, c[0x0][0x888] ;  /* 0x00022200ff027b82 */ /* 0x000e620000000a00 */
[----:B------:R-:W1:Y:S02]  /*0100*/  LDCU.64 UR4, c[0x0][0x358] ;  /* 0x00006b00ff0477ac */ /* 0x000e640008000a00 */
[----:B-1----:R1:W5:Y:S01]  /*0110*/  LDG.E R45, desc[UR4][R2.64] ;  /* 0x00000004022d7981 */ /* 0x002362000c1e1900 */
[----:B------:R-:W-:Y:S01]  /*0120*/  HFMA2 R83, -RZ, RZ, 0, 5.9604644775390625e-08 ;  /* 0x00000001ff537431 */ /* 0x000fe200000001ff */
[----:B------:R-:W-:Y:S05]  /*0130*/  BRA `(.L_x_0) ;  /* 0x00000000000c7947 */ /* 0x000fea0003800000 */
.L_x_1:
[----:B------:R-:W1:Y:S01]  /*0140*/  LDCU UR4, c[0x0][0x880] ;  /* 0x00011000ff0477ac */ /* 0x000e620008000800 */
[----:B------:R-:W-:Y:S01]  /*0150*/  HFMA2 R83, -RZ, RZ, 0, 5.9604644775390625e-08 ;  /* 0x00000001ff537431 */ /* 0x000fe200000001ff */
[----:B-1----:R-:W-:-:S07]  /*0160*/  MOV R45, UR4 ;  /* 0x00000004002d7c02 */ /* 0x002fce0008000f00 */
.L_x_0:
[----:B------:R-:W2:Y:S02]  /*0170*/  LDCU.64 UR4, c[0x0][0x8b0] ;  /* 0x00011600ff0477ac */ /* 0x000ea40008000a00 */
[----:B--2---:R-:W-:-:S04]  /*0180*/  UISETP.NE.U32.AND UP0, UPT, UR4, URZ, UPT ;  /* 0x000000ff0400728c */ /* 0x004fc8000bf05070 */
[----:B------:R-:W-:-:S09]  /*0190*/  UISETP.NE.AND.EX UP0, UPT, UR5, URZ, UPT, UP0 ;  /* 0x000000ff0500728c */ /* 0x000fd2000bf05300 */
[----:B------:R-:W-:Y:S05]  /*01a0*/  BRA.U UP0, `(.L_x_2) ;  /* 0x0000000100287547 */ /* 0x000fea000b800000 */
[----:B------:R-:W2:Y:S02]  /*01b0*/  LDCU.64 UR4, c[0x0][0x8a8] ;  /* 0x00011500ff0477ac */ /* 0x000ea40008000a00 */
[----:B--2---:R-:W-:-:S04]  /*01c0*/  UISETP.NE.U32.AND UP0, UPT, UR4, URZ, UPT ;  /* 0x000000ff0400728c */ /* 0x004fc8000bf05070 */
[----:B------:R-:W-:-:S09]  /*01d0*/  UISETP.NE.AND.EX UP0, UPT, UR5, URZ, UPT, UP0 ;  /* 0x000000ff0500728c */ /* 0x000fd2000bf05300 */
[----:B------:R-:W-:Y:S05]  /*01e0*/  BRA.U !UP0, `(.L_x_3) ;  /* 0x0000000108107547 */ /* 0x000fea000b800000 */
[----:B------:R-:W2:Y:S01]  /*01f0*/  LDC.64 R38, c[0x0][0x8a8] ;  /* 0x00022a00ff267b82 */ /* 0x000ea20000000a00 */
[----:B------:R-:W2:Y:S02]  /*0200*/  LDCU.64 UR4, c[0x0][0x358] ;  /* 0x00006b00ff0477ac */ /* 0x000ea40008000a00 */
[----:B--2---:R2:W5:Y:S01]  /*0210*/  LDG.E R38, desc[UR4][R38.64] ;  /* 0x0000000426267981 */ /* 0x004562000c1e1900 */
[----:B------:R-:W-:Y:S05]  /*0220*/  BRA `(.L_x_2) ;  /* 0x0000000000087947 */ /* 0x000fea0003800000 */
.L_x_3:
[----:B------:R-:W2:Y:S02]  /*0230*/  LDCU UR4, c[0x0][0x8a0] ;  /* 0x00011400ff0477ac */ /* 0x000ea40008000800 */
[----:B--2---:R-:W-:Y:S02]  /*0240*/  MOV R38, UR4 ;  /* 0x0000000400267c02 */ /* 0x004fe40008000f00 */
.L_x_2:
[----:B------:R-:W-:Y:S01]  /*0250*/  IMAD.U32 R0, RZ, RZ, UR17 ;  /* 0x00000011ff007e24 */ /* 0x000fe2000f8e00ff */
[----:B------:R-:W-:Y:S04]  /*0260*/  BSSY.RECONVERGENT B0, `(.L_x_4) ;  /* 0x000000c000007945 */ /* 0x000fe80003800200 */
[C---:B------:R-:W-:Y:S02]  /*0270*/  ISETP.NE.OR P1, PT, R0.reuse, 0x1, !P3 ;  /* 0x000000010000780c */ /* 0x040fe40005f25670 */
[----:B------:R-:W-:-:S11]  /*0280*/  ISETP.NE.OR P0, PT, R0, 0x3, !P3 ;  /* 0x000000030000780c */ /* 0x000fd60005f05670 */
[----:B------:R-:W-:Y:S05]  /*0290*/  @P1 BRA `(.L_x_5) ;  /* 0x0000000000201947 */ /* 0x000fea0003800000 */
[----:B------:R-:W3:Y:S02]  /*02a0*/  LDCU.64 UR4, c[0x0][0x348] ;  /* 0x00006900ff0477ac */ /* 0x000ee40008000a00 */
[----:B---3--:R-:W-:Y:S02]  /*02b0*/  UIADD3 UR6, UP1, UPT, UR4, 0x80, URZ ;  /* 0x0000008004067890 */ /* 0x008fe4000ff3e0ff */
[----:B------:R-:W-:Y:S02]  /*02c0*/  UIADD3 UR4, UP0, UPT, UR4, 0x180, URZ ;  /* 0x0000018004047890 */ /* 0x000fe4000ff1e0ff */
[----:B------:R-:W-:Y:S02]  /*02d0*/  UIADD3.X UR7, UPT, UPT, URZ, UR5, URZ, UP1, !UPT ;  /* 0x00000005ff077290 */ /* 0x000fe40008ffe4ff */
[----:B------:R-:W-:-:S07]  /*02e0*/  UIADD3.X UR5, UPT, UPT, URZ, UR5, URZ, UP0, !UPT ;  /* 0x00000005ff057290 */ /* 0x000fce00087fe4ff */
[----:B------:R3:W-:Y:S02]  /*02f0*/  UTMACCTL.PF [UR6] ;  /* 0x00000000060079b9 */ /* 0x0007e40008040000 */
[----:B------:R3:W-:Y:S02]  /*0300*/  UTMACCTL.PF [UR4] ;  /* 0x00000000040079b9 */ /* 0x0007e40008040000 */
[----:B---3--:R-:W-:Y:S01]  /*0310*/  NOP ;  /* 0x0000000000007918 */ /* 0x008fe20000000000 */
.L_x_5:
[----:B------:R-:W-:Y:S05]  /*0320*/  BSYNC.RECONVERGENT B0 ;  /* 0x0000000000007941 */ /* 0x000fea0003800200 */
.L_x_4:
[----:B------:R-:W-:Y:S04]  /*0330*/  BSSY.RECONVERGENT B0, `(.L_x_6) ;  /* 0x000000a000007945 */ /* 0x000fe80003800200 */
        /* <DEDUP_REMOVED lines=9> */
.L_x_7:
[----:B------:R-:W-:Y:S05]  /*03d0*/  BSYNC.RECONVERGENT B0 ;  /* 0x0000000000007941 */ /* 0x000fea0003800200 */
.L_x_6:
[----:B------:R-:W3:Y:S01]  /*03e0*/  LDCU.64 UR4, c[0x0][0x888] ;  /* 0x00011100ff0477ac */ /* 0x000ee20008000a00 */
[----:B------:R-:W-:Y:S02]  /*03f0*/  UISETP.EQ.U32.AND UP1, UPT, UR8, URZ, UPT ;  /* 0x000000ff0800728c */ /* 0x000fe4000bf22070 */
[----:B------:R-:W-:Y:S02]  /*0400*/  UPLOP3.LUT UP3, UPT, UPT, UPT, UPT, 0x80, 0x8 ;  /* 0x000000000008789c */ /* 0x000fe40003f6f070 */
[----:B---3--:R-:W-:-:S04]  /*0410*/  UISETP.NE.U32.AND UP0, UPT, UR4, URZ, UPT ;  /* 0x000000ff0400728c */ /* 0x008fc8000bf05070 */
[----:B------:R-:W-:-:S04]  /*0420*/  UISETP.NE.AND.EX UP0, UPT, UR5, URZ, UPT, UP0 ;  /* 0x000000ff0500728c */ /* 0x000fc8000bf05300 */
[----:B------:R-:W-:-:S04]  /*0430*/  UISETP.EQ.OR.EX UP2, UPT, UR9, URZ, !UP0, UP1 ;  /* 0x000000ff0900728c */ /* 0x000fc8000c742710 */
[----:B------:R-:W-:-:S06]  /*0440*/  UP2UR UR4, UPR, URZ, 0x4 ;  /* 0x00000004ff047883 */ /* 0x000fcc0008000000 */
[----:B------:R-:W-:Y:S01]  /*0450*/  MOV R87, UR4 ;  /* 0x0000000400577c02 */ /* 0x000fe20008000f00 */
[----:B------:R-:W-:Y:S06]  /*0460*/  BRA.U !UP2, `(.L_x_8) ;  /* 0x000000010a207547 */ /* 0x000fec000b800000 */
[----:B------:R-:W-:Y:S01]  /*0470*/  UISETP.NE.U32.AND UP1, UPT, UR8, URZ, UPT ;  /* 0x000000ff0800728c */ /* 0x000fe2000bf25070 */
[----:B-----5:R-:W-:Y:S01]  /*0480*/  FSETP.NEU.AND P0, PT, R45, RZ, PT ;  /* 0x000000ff2d00720b */ /* 0x020fe20003f0d000 */
[----:B------:R-:W-:Y:S02]  /*0490*/  USEL UR4, URZ, 0xffffffff, UP0 ;  /* 0xffffffffff047887 */ /* 0x000fe40008000000 */
[----:B------:R-:W-:-:S10]  /*04a0*/  UISETP.NE.AND.EX UP1, UPT, UR9, URZ, UPT, UP1 ;  /* 0x000000ff0900728c */ /* 0x000fd4000bf25310 */
[----:B------:R-:W-:Y:S01]  /*04b0*/  VOTEU.ANY UP0, P0 ;  /* 0x0000000000ff7886 */ /* 0x000fe20000000100 */
[----:B------:R-:W-:-:S04]  /*04c0*/  @!UP1 USEL UR4, URZ, 0xffffffff, UP0 ;  /* 0xffffffffff049887 */ /* 0x000fc80008000000 */
[----:B------:R-:W-:-:S04]  /*04d0*/  ULOP3.LUT UR4, UR4, 0x1, URZ, 0xc0, !UPT ;  /* 0x0000000104047892 */ /* 0x000fc8000f8ec0ff */
[----:B------:R-:W-:-:S11]  /*04e0*/  UISETP.NE.U32.AND UP3, UPT, UR4, 0x1, UPT ;  /* 0x000000010400788c */ /* 0x000fd6000bf65070 */
.L_x_8:
[----:B-1----:R-:W1:Y:S01]  /*04f0*/  SHFL.IDX PT, R2, R84, RZ, 0x1f ;  /* 0x00001fff54027589 */ /* 0x002e6200000e0000 */
[----:B------:R-:W-:-:S04]  /*0500*/  UISETP.NE.AND UP0, UPT, UR17, 0x2, UPT ;  /* 0x000000021100788c */ /* 0x000fc8000bf05270 */
[----:B------:R-:W-:Y:S01]  /*0510*/  USEL UR53, URZ, 0x1, UP0 ;  /* 0x00000001ff357887 */ /* 0x000fe20008000000 */
[----:B-1----:R-:W-:-:S13]  /*0520*/  ISETP.NE.AND P0, PT, R2, RZ, PT ;  /* 0x000000ff0200720c */ /* 0x002fda0003f05270 */
[----:B------:R-:W-:Y:S05]  /*0530*/  @P0 BRA `(.L_x_9) ;  /* 0x0000000000500947 */ /* 0x000fea0003800000 */
[----:B------:R-:W1:Y:S01]  /*0540*/  S2UR UR4, SR_CgaCtaId ;  /* 0x00000000000479c3 */ /* 0x000e620000008800 */
[----:B------:R-:W-:Y:S01]  /*0550*/  UMOV UR5, 0x400 ;  /* 0x0000040000057882 */ /* 0x000fe20000000000 */
[----:B------:R-:W-:Y:S01]  /*0560*/  UMOV UR8, 0x1 ;  /* 0x0000000100087882 */ /* 0x000fe20000000000 */
[----:B------:R-:W-:Y:S01]  /*0570*/  UMOV UR6, 0x8 ;  /* 0x0000000800067882 */ /* 0x000fe20000000000 */
[----:B------:R-:W-:-:S04]  /*0580*/  UIADD3 UR8, UPT, UPT, -UR8, 0x100000, URZ ;  /* 0x0010000008087890 */ /* 0x000fc8000fffe1ff */
[----:B------:R-:W-:Y:S02]  /*0590*/  USHF.L.U32 UR9, UR8, 0xb, URZ ;  /* 0x0000000b08097899 */ /* 0x000fe400080006ff */
[----:B------:R-:W-:Y:S02]  /*05a0*/  USHF.L.U32 UR8, UR8, 0x1, URZ ;  /* 0x0000000108087899 */ /* 0x000fe400080006ff */
[----:B------:R-:W-:-:S04]  /*05b0*/  UIADD3 UR6, UPT, UPT, -UR6, 0x100000, URZ ;  /* 0x0010000006067890 */ /* 0x000fc8000fffe1ff */
[----:B------:R-:W-:Y:S02]  /*05c0*/  USHF.L.U32 UR7, UR6, 0xb, URZ ;  /* 0x0000000b06077899 */ /* 0x000fe400080006ff */
[----:B------:R-:W-:Y:S01]  /*05d0*/  USHF.L.U32 UR6, UR6, 0x1, URZ ;  /* 0x0000000106067899 */ /* 0x000fe200080006ff */
[----:B------:R-:W-:Y:S01]  /*05e0*/  ELECT P0, URZ, PT ;  /* 0x0000000000ff782f */ /* 0x000fe20003800000 */
[----:B-1----:R-:W-:Y:S01]  /*05f0*/  ULEA UR4, UR4, UR5, 0x18 ;  /* 0x0000000504047291 */ /* 0x002fe2000f8ec0ff */
[----:B------:R-:W1:Y:S11]  /*0600*/  FENCE.VIEW.ASYNC.S ;  /* 0x00000000000073c6 */ /* 0x000e760000000000 */
[----:B-1----:R1:W3:Y:S01]  /*0610*/  SYNCS.EXCH.64 URZ, [UR4], UR8 ;  /* 0x0000000804ff75b2 */ /* 0x0022e20008000100 */
[----:B------:R1:W4:Y:S01]  /*0620*/  SYNCS.EXCH.64 URZ, [UR4+0x18], UR6 ;  /* 0x0000180604ff75b2 */ /* 0x0003220008000100 */
[----:B------:R1:W1:Y:S01]  /*0630*/  SYNCS.EXCH.64 URZ, [UR4+0x8], UR8 ;  /* 0x0000080804ff75b2 */ /* 0x0002620008000100 */
[----:B------:R1:W1:Y:S01]  /*0640*/  SYNCS.EXCH.64 URZ, [UR4+0x20], UR6 ;  /* 0x0000200604ff75b2 */ /* 0x0002620008000100 */
[----:B------:R1:W1:Y:S01]  /*0650*/  SYNCS.EXCH.64 URZ, [UR4+0x10], UR8 ;  /* 0x0000100804ff75b2 */ /* 0x0002620008000100 */
[----:B------:R1:W1:Y:S01]  /*0660*/  SYNCS.EXCH.64 URZ, [UR4+0x28], UR6 ;  /* 0x0000280604ff75b2 */ /* 0x0002620008000100 */
[----:B------:R-:W-:Y:S01]  /*0670*/  NOP ;  /* 0x0000000000007918 */ /* 0x000fe20000000000 */
.L_x_9:
[----:B------:R-:W2:Y:S01]  /*0680*/  SHFL.IDX PT, R2, R84, RZ, 0x1f ;  /* 0x00001fff54027589 */ /* 0x000ea200000e0000 */
[----:B------:R-:W-:Y:S01]  /*0690*/  NOP ;  /* 0x0000000000007918 */ /* 0x000fe20000000000 */
[----:B--2---:R-:W-:-:S13]  /*06a0*/  ISETP.NE.AND P0, PT, R2, 0x1, PT ;  /* 0x000000010200780c */ /* 0x004fda0003f05270 */
[----:B------:R-:W-:Y:S05]  /*06b0*/  @P0 BRA `(.L_x_10) ;  /* 0x0000000000580947 */ /* 0x000fea0003800000 */
[----:B-1----:R-:W1:Y:S01]  /*06c0*/  S2UR UR4, SR_CgaCtaId ;  /* 0x00000000000479c3 */ /* 0x002e620000008800 */
        /* <DEDUP_REMOVED lines=12> */
[----:B-1----:R2:W1:Y:S01]  /*0790*/  SYNCS.EXCH.64 URZ, [UR4+0x30], UR8 ;  /* 0x0000300804ff75b2 */ /* 0x0024620008000100 */
[----:B------:R2:W1:Y:S01]  /*07a0*/  SYNCS.EXCH.64 URZ, [UR4+0x50], UR6 ;  /* 0x0000500604ff75b2 */ /* 0x0004620008000100 */
[----:B------:R2:W1:Y:S01]  /*07b0*/  SYNCS.EXCH.64 URZ, [UR4+0x38], UR8 ;  /* 0x0000380804ff75b2 */ /* 0x0004620008000100 */
[----:B------:R2:W1:Y:S01]  /*07c0*/  SYNCS.EXCH.64 URZ, [UR4+0x58], UR6 ;  /* 0x0000580604ff75b2 */ /* 0x0004620008000100 */
[----:B------:R2:W1:Y:S01]  /*07d0*/  SYNCS.EXCH.64 URZ, [UR4+0x40], UR8 ;  /* 0x0000400804ff75b2 */ /* 0x0004620008000100 */
[----:B------:R2:W1:Y:S01]  /*07e0*/  SYNCS.EXCH.64 URZ, [UR4+0x60], UR6 ;  /* 0x0000600604ff75b2 */ /* 0x0004620008000100 */
[----:B------:R2:W1:Y:S01]  /*07f0*/  SYNCS.EXCH.64 URZ, [UR4+0x48], UR8 ;  /* 0x0000480804ff75b2 */ /* 0x0004620008000100 */
[----:B------:R2:W1:Y:S02]  /*0800*/  SYNCS.EXCH.64 URZ, [UR4+0x68], UR6 ;  /* 0x0000680604ff75b2 */ /* 0x0004640008000100 */
[----:B--2---:R-:W-:Y:S01]  /*0810*/  NOP ;  /* 0x0000000000007918 */ /* 0x004fe20000000000 */
.L_x_10:
[----:B------:R-:W2:Y:S01]  /*0820*/  SHFL.IDX PT, R2, R84, RZ, 0x1f ;  /* 0x00001fff54027589 */ /* 0x000ea200000e0000 */
[----:B------:R-:W-:Y:S01]  /*0830*/  NOP ;  /* 0x0000000000007918 */ /* 0x000fe20000000000 */
[----:B--2---:R-:W-:-:S13]  /*0840*/  ISETP.NE.AND P0, PT, R2, 0x3, PT ;  /* 0x000000030200780c */ /* 0x004fda0003f05270 */
[----:B------:R-:W-:Y:S05]  /*0850*/  @P0 BRA `(.L_x_11) ;  /* 0x0000000000300947 */ /* 0x000fea0003800000 */
[----:B-1----:R-:W1:Y:S01]  /*0860*/  S2UR UR4, SR_CgaCtaId ;  /* 0x00000000000479c3 */ /* 0x002e620000008800 */
[----:B------:R-:W-:Y:S01]  /*0870*/  UMOV UR6, 0x400 ;  /* 0x0000040000067882 */ /* 0x000fe20000000000 */
[----:B------:R-:W-:Y:S01]  /*0880*/  UMOV UR5, 0x20 ;  /* 0x0000002000057882 */ /* 0x000fe20000000000 */
[----:B------:R-:W-:Y:S01]  /*0890*/  ELECT P0, URZ, PT ;  /* 0x0000000000ff782f */ /* 0x000fe20003800000 */
[----:B-1----:R-:W-:Y:S02]  /*08a0*/  ULEA UR6, UR4, UR6, 0x18 ;  /* 0x0000000604067291 */ /* 0x002fe4000f8ec0ff */
[----:B------:R-:W-:-:S04]  /*08b0*/  UIADD3 UR4, UPT, UPT, -UR5, 0x100000, URZ ;  /* 0x0010000005047890 */ /* 0x000fc8000fffe1ff */
[----:B------:R-:W-:Y:S02]  /*08c0*/  USHF.L.U32 UR5, UR4, 0xb, URZ ;  /* 0x0000000b04057899 */ /* 0x000fe400080006ff */
[----:B------:R-:W-:Y:S01]  /*08d0*/  USHF.L.U32 UR4, UR4, 0x1, URZ ;  /* 0x0000000104047899 */ /* 0x000fe200080006ff */
[----:B------:R-:W1:Y:S11]  /*08e0*/  FENCE.VIEW.ASYNC.S ;  /* 0x00000000000073c6 */ /* 0x000e760000000000 */
[----:B-1----:R2:W1:Y:S01]  /*08f0*/  SYNCS.EXCH.64 URZ, [UR6+0x70], UR4 ;  /* 0x0000700406ff75b2 */ /* 0x0024620008000100 */
[----:B------:R2:W1:Y:S02]  /*0900*/  SYNCS.EXCH.64 URZ, [UR6+0x78], UR4 ;  /* 0x0000780406ff75b2 */ /* 0x0004640008000100 */
[----:B--2---:R-:W-:Y:S01]  /*0910*/  NOP ;  /* 0x0000000000007918 */ /* 0x004fe20000000000 */
.L_x_11:
[----:B------:R-:W2:Y:S01]  /*0920*/  SHFL.IDX PT, R2, R84, RZ, 0x1f ;  /* 0x00001fff54027589 */ /* 0x000ea200000e0000 */
[----:B------:R-:W-:Y:S01]  /*0930*/  NOP ;  /* 0x0000000000007918 */ /* 0x000fe20000000000 */
[----:B--2---:R-:W-:-:S13]  /*0940*/  ISETP.NE.AND P0, PT, R2, 0x4, PT ;  /* 0x000000040200780c */ /* 0x004fda0003f05270 */
[----:B------:R-:W-:Y:S05]  /*0950*/  @P0 BRA `(.L_x_12) ;  /* 0x00000000004c0947 */ /* 0x000fea0003800000 */
[----:B-1----:R-:W1:Y:S01]  /*0960*/  S2UR UR6, SR_CgaCtaId ;  /* 0x00000000000679c3 */ /* 0x002e620000008800 */
[----:B------:R-:W-:Y:S01]  /*0970*/  UMOV UR4, 0x720 ;  /* 0x0000072000047882 */ /* 0x000fe20000000000 */
[----:B------:R-:W-:Y:S01]  /*0980*/  UMOV UR5, 0x400 ;  /* 0x0000040000057882 */ /* 0x000fe20000000000 */
[----:B------:R-:W-:Y:S01]  /*0990*/  USEL UR4, UR4, 0x620, UP3 ;  /* 0x0000062004047887 */ /* 0x000fe20009800000 */
[----:B------:R-:W-:Y:S01]  /*09a0*/  UMOV UR8, 0x1 ;  /* 0x0000000100087882 */ /* 0x000fe20000000000 */
[----:B------:R-:W-:Y:S01]  /*09b0*/  ELECT P0, URZ, PT ;  /* 0x0000000000ff782f */ /* 0x000fe20003800000 */
[----:B------:R-:W-:-:S04]  /*09c0*/  UIADD3 UR8, UPT, UPT, -UR8, 0x100000, URZ ;  /* 0x0010000008087890 */ /* 0x000fc8000fffe1ff */
[----:B------:R-:W-:Y:S02]  /*09d0*/  USHF.L.U32 UR9, UR8, 0xb, URZ ;  /* 0x0000000b08097899 */ /* 0x000fe400080006ff */
[----:B------:R-:W-:Y:S02]  /*09e0*/  USHF.L.U32 UR8, UR8, 0x1, URZ ;  /* 0x0000000108087899 */ /* 0x000fe400080006ff */
[----:B-1----:R-:W-:Y:S02]  /*09f0*/  ULEA UR6, UR6, UR5, 0x18 ;  /* 0x0000000506067291 */ /* 0x002fe4000f8ec0ff */
[----:B------:R-:W-:-:S04]  /*0a00*/  UIADD3 UR4, UPT, UPT, -UR4, 0x100000, URZ ;  /* 0x0010000004047890 */ /* 0x000fc8000fffe1ff */
[----:B------:R-:W-:Y:S02]  /*0a10*/  USHF.L.U32 UR5, UR4, 0xb, URZ ;  /* 0x0000000b04057899 */ /* 0x000fe400080006ff */
[----:B------:R-:W-:Y:S01]  /*0a20*/  USHF.L.U32 UR4, UR4, 0x1, URZ ;  /* 0x0000000104047899 */ /* 0x000fe200080006ff */
[----:B------:R-:W1:Y:S03]  /*0a30*/  FENCE.VIEW.ASYNC.S ;  /* 0x00000000000073c6 */ /* 0x000e660000000000 */
[----:B-1----:R2:W1:Y:S08]  /*0a40*/  SYNCS.EXCH.64 URZ, [UR6+0x80], UR8 ;  /* 0x0000800806ff75b2 */ /* 0x0024700008000100 */
[----:B------:R2:W1:Y:S01]  /*0a50*/  SYNCS.EXCH.64 URZ, [UR6+0x90], UR4 ;  /* 0x0000900406ff75b2 */ /* 0x0004620008000100 */
[----:B------:R2:W1:Y:S01]  /*0a60*/  SYNCS.EXCH.64 URZ, [UR6+0x88], UR8 ;  /* 0x0000880806ff75b2 */ /* 0x0004620008000100 */
[----:B------:R2:W1:Y:S02]  /*0a70*/  SYNCS.EXCH.64 URZ, [UR6+0x98], UR4 ;  /* 0x0000980406ff75b2 */ /* 0x0004640008000100 */
[----:B--2---:R-:W-:Y:S01]  /*0a80*/  NOP ;  /* 0x0000000000007918 */ /* 0x004fe20000000000 */
.L_x_12:
        /* <DEDUP_REMOVED lines=20> */
[----:B------:R2:W1:Y:S02]  /*0bd0*/  SYNCS.EXCH.64 URZ, [UR4+0xb8], UR6 ;  /* 0x0000b80604ff75b2 */ /* 0x0004640008000100 */
[----:B--2---:R-:W-:Y:S01]  /*0be0*/  NOP ;  /* 0x0000000000007918 */ /* 0x004fe20000000000 */
.L_x_13:
[----:B------:R-:W2:Y:S01]  /*0bf0*/  SHFL.IDX PT, R2, R84, RZ, 0x1f ;  /* 0x00001fff54027589 */ /* 0x000ea200000e0000 */
[----:B------:R-:W-:Y:S01]  /*0c00*/  NOP ;  /* 0x0000000000007918 */ /* 0x000fe20000000000 */
[----:B--2---:R-:W-:-:S13]  /*0c10*/  ISETP.NE.AND P0, PT, R2, 0x3, PT ;  /* 0x000000030200780c */ /* 0x004fda0003f05270 */
[----:B------:R-:W-:Y:S05]  /*0c20*/  @P0 BRA `(.L_x_14) ;  /* 0x0000000000380947 */ /* 0x000fea0003800000 */
[----:B------:R-:W2:Y:S01]  /*0c30*/  S2UR UR5, SR_CgaCtaId ;  /* 0x00000000000579c3 */ /* 0x000ea20000008800 */
[----:B-1----:R-:W-:Y:S01]  /*0c40*/  UMOV UR4, 0x400 ;  /* 0x0000040000047882 */ /* 0x002fe20000000000 */
[----:B------:R-:W-:Y:S01]  /*0c50*/  UMOV UR6, 0x20 ;  /* 0x0000002000067882 */ /* 0x000fe20000000000 */
[----:B------:R-:W-:Y:S01]  /*0c60*/  ELECT P0, URZ, PT ;  /* 0x0000000000ff782f */ /* 0x000fe20003800000 */
[----:B------:R-:W-:-:S04]  /*0c70*/  UIADD3 UR6, UPT, UPT, -UR6, 0x100000, URZ ;  /* 0x0010000006067890 */ /* 0x000fc8000fffe1ff */
[----:B------:R-:W-:Y:S02]  /*0c80*/  USHF.L.U32 UR7, UR6, 0xb, URZ ;  /* 0x0000000b06077899 */ /* 0x000fe400080006ff */
[----:B------:R-:W-:Y:S02]  /*0c90*/  USHF.L.U32 UR6, UR6, 0x1, URZ ;  /* 0x0000000106067899 */ /* 0x000fe400080006ff */
[----:B--2---:R-:W-:Y:S01]  /*0ca0*/  ULEA UR4, UR5, UR4, 0x18 ;  /* 0x0000000405047291 */ /* 0x004fe2000f8ec0ff */
[----:B------:R-:W1:Y:S11]  /*0cb0*/  FENCE.VIEW.ASYNC.S ;  /* 0x00000000000073c6 */ /* 0x000e760000000000 */
[----:B-1----:R2:W1:Y:S01]  /*0cc0*/  SYNCS.EXCH.64 URZ, [UR4+0xc0], UR6 ;  /* 0x0000c00604ff75b2 */ /* 0x0024620008000100 */
[----:B------:R2:W1:Y:S01]  /*0cd0*/  SYNCS.EXCH.64 URZ, [UR4+0xd0], UR6 ;  /* 0x0000d00604ff75b2 */ /* 0x0004620008000100 */
[----:B------:R2:W1:Y:S01]  /*0ce0*/  SYNCS.EXCH.64 URZ, [UR4+0xc8], UR6 ;  /* 0x0000c80604ff75b2 */ /* 0x0004620008000100 */
[----:B------:R2:W1:Y:S02]  /*0cf0*/  SYNCS.EXCH.64 URZ, [UR4+0xd8], UR6 ;  /* 0x0000d80604ff75b2 */ /* 0x0004640008000100 */
[----:B--2---:R-:W-:Y:S01]  /*0d00*/  NOP ;  /* 0x0000000000007918 */ /* 0x004fe20000000000 */
.L_x_14:
[----:B-1----:R-:W1:Y:S01]  /*0d10*/  LDCU UR4, c[0x0][0x36c] ;  /* 0x00006d80ff0477ac */ /* 0x002e620008000800 */
[----:B------:R-:W-:Y:S01]  /*0d20*/  ISETP.NE.OR P3, PT, R0, 0x2, !P3 ;  /* 0x000000020000780c */ /* 0x000fe20005f65670 */
[----:B------:R-:W-:Y:S01]  /*0d30*/  NOP ;  /* 0x0000000000007918 */ /* 0x000fe20000000000 */
[----:B------:R-:W-:Y:S01]  /*0d40*/  LOP3.LUT R0, R100, 0x1f, RZ, 0xc0, !PT ;  /* 0x0000001f64007812 */ /* 0x000fe200078ec0ff */
[----:B------:R-:W-:Y:S02]  /*0d50*/  UISETP.NE.AND UP4, UPT, UR17, URZ, UPT ;  /* 0x000000ff1100728c */ /* 0x000fe4000bf85270 */
[----:B-1----:R-:W-:-:S09]  /*0d60*/  UISETP.EQ.U32.AND UP5, UPT, UR4, 0x1, UPT ;  /* 0x000000010400788c */ /* 0x002fd2000bfa2070 */
[----:B------:R-:W-:Y:S05]  /*0d70*/  BRA.U !UP5, `(.L_x_15) ;  /* 0x000000010d087547 */ /* 0x000fea000b800000 */
[----:B---34-:R-:W-:Y:S01]  /*0d80*/  UCGABAR_ARV ;  /* 0x00000000000079c7 */ /* 0x018fe20008000000 */
[----:B------:R-:W-:Y:S05]  /*0d90*/  BRA `(.L_x_16) ;  /* 0x0000000000047947 */ /* 0x000fea0003800000 */
.L_x_15:
[----:B---34-:R-:W-:Y:S01]  /*0da0*/  NOP ;  /* 0x0000000000007918 */ /* 0x018fe20000000000 */
.L_x_16:
[----:B------:R-:W1:Y:S01]  /*0db0*/  S2UR UR8, SR_CTAID.X ;  /* 0x00000000000879c3 */ /* 0x000e620000002500 */
[----:B------:R-:W-:-:S05]  /*0dc0*/  CS2R.32 R86, SR_CgaSize ;  /* 0x0000000000567805 */ /* 0x000fca0000008a00 */
[----:B------:R-:W-:-:S05]  /*0dd0*/  IMAD R86, R86, -0xa0, RZ ;  /* 0xffffff6056567824 */ /* 0x000fca00078e02ff */
[----:B------:R-:W-:-:S14]  /*0de0*/  R2UR UR5, R86 ;  /* 0x00000000560572ca */ /* 0x000fdc00000e0000 */
[----:B------:R-:W2:Y:S01]  /*0df0*/  LDCU UR5, c[0x0][UR5+0x2b0] ;  /* 0x00005600050577ac */ /* 0x000ea20008000800 */
[----:B------:R-:W-:-:S05]  /*0e00*/  CS2R.32 R86, SR_CgaSize ;  /* 0x0000000000567805 */ /* 0x000fca0000008a00 */
[----:B------:R-:W-:-:S05]  /*0e10*/  IMAD R86, R86, -0xa0, RZ ;  /* 0xffffff6056567824 */ /* 0x000fca00078e02ff */
[----:B------:R-:W-:-:S14]  /*0e20*/  R2UR UR4, R86 ;  /* 0x00000000560472ca */ /* 0x000fdc00000e0000 */
[----:B------:R-:W3:Y:S01]  /*0e30*/  LDCU UR4, c[0x0][UR4+0x2b4] ;  /* 0x00005680040477ac */ /* 0x000ee20008000800 */
[----:B------:R-:W4:Y:S01]  /*0e40*/  S2UR UR7, SR_CTAID.Y ;  /* 0x00000000000779c3 */ /* 0x000f220000002600 */
[----:B------:R-:W-:-:S05]  /*0e50*/  CS2R.32 R86, SR_CgaSize ;  /* 0x0000000000567805 */ /* 0x000fca0000008a00 */
[----:B------:R-:W-:-:S05]  /*0e60*/  IMAD R86, R86, -0xa0, RZ ;  /* 0xffffff6056567824 */ /* 0x000fca00078e02ff */
[----:B------:R-:W-:-:S14]  /*0e70*/  R2UR UR9, R86 ;  /* 0x00000000560972ca */ /* 0x000fdc00000e0000 */
[----:B------:R-:W3:Y:S01]  /*0e80*/  LDCU UR9, c[0x0][UR9+0x2a0] ;  /* 0x00005400090977ac */ /* 0x000ee20008000800 */
[----:B------:R-:W-:-:S05]  /*0e90*/  CS2R.32 R86, SR_CgaSize ;  /* 0x0000000000567805 */ /* 0x000fca0000008a00 */
[----:B------:R-:W-:-:S05]  /*0ea0*/  IMAD R86, R86, -0xa0, RZ ;  /* 0xffffff6056567824 */ /* 0x000fca00078e02ff */
[----:B------:R-:W-:-:S14]  /*0eb0*/  R2UR UR10, R86 ;  /* 0x00000000560a72ca */ /* 0x000fdc00000e0000 */
[----:B------:R-:W3:Y:S01]  /*0ec0*/  LDCU UR10, c[0x0][UR10+0x2a4] ;  /* 0x000054800a0a77ac */ /* 0x000ee20008000800 */
[----:B------:R-:W3:Y:S01]  /*0ed0*/  S2UR UR11, SR_CgaCtaId ;  /* 0x00000000000b79c3 */ /* 0x000ee20000008800 */
[----:B------:R-:W3:Y:S01]  /*0ee0*/  LDCU UR21, c[0x0][0xb24] ;  /* 0x00016480ff1577ac */ /* 0x000ee20008000800 */
[----:B------:R-:W3:Y:S01]  /*0ef0*/  LDCU UR45, c[0x0][0xb24] ;  /* 0x00016480ff2d77ac */ /* 0x000ee20008000800 */
[----:B-1----:R-:W-:-:S05]  /*0f00*/  I2FP.F32.U32 R3, UR8 ;  /* 0x0000000800037c45 */ /* 0x002fca0008201000 */
[----:B------:R-:W1:Y:S01]  /*0f10*/  S2UR UR36, SR_CTAID.Z ;  /* 0x00000000002479c3 */ /* 0x000e620000002700 */
[----:B------:R-:W1:Y:S01]  /*0f20*/  LDCU UR27, c[0x0][0xb30] ;  /* 0x00016600ff1b77ac */ /* 0x000e620008000800 */
[----:B--2---:R-:W-:Y:S01]  /*0f30*/  FMUL R3, R3, UR5 ;  /* 0x0000000503037c20 */ /* 0x004fe20008400000 */
[----:B------:R-:W-:Y:S01]  /*0f40*/  UMOV UR16, UR8 ;  /* 0x0000000800107c82 */ /* 0x000fe20008000000 */
[----:B----4-:R-:W-:Y:S01]  /*0f50*/  I2FP.F32.U32 R2, UR7 ;  /* 0x0000000700027c45 */ /* 0x010fe20008201000 */
[----:B------:R-:W-:-:S03]  /*0f60*/  UMOV UR20, UR7 ;  /* 0x0000000700147c82 */ /* 0x000fc60008000000 */
[----:B------:R-:W2:Y:S01]  /*0f70*/  F2I.U32.TRUNC.NTZ R3, R3 ;  /* 0x0000000300037305 */ /* 0x000ea2000020f000 */
[----:B---3--:R-:W-:Y:S01]  /*0f80*/  UISETP.GE.AND UP2, UPT, UR21, 0x1, UPT ;  /* 0x000000011500788c */ /* 0x008fe2000bf46270 */
[----:B------:R-:W-:Y:S01]  /*0f90*/  FMUL R2, R2, UR4 ;  /* 0x0000000402027c20 */ /* 0x000fe20008400000 */
[----:B------:R-:W-:-:S05]  /*0fa0*/  USHF.L.U32 UR28, UR11, 0x9, URZ ;  /* 0x000000090b1c7899 */ /* 0x000fca00080006ff */
[----:B------:R-:W3:Y:S01]  /*0fb0*/  F2I.U32.TRUNC.NTZ R2, R2 ;  /* 0x0000000200027305 */ /* 0x000ee2000020f000 */
[----:B--2---:R-:W-:Y:S02]  /*0fc0*/  R2UR UR4, R3 ;  /* 0x00000000030472ca */ /* 0x004fe400000e0000 */
[----:B---3--:R-:W-:Y:S02]  /*0fd0*/  R2UR UR6, R2 ;  /* 0x00000000020672ca */ /* 0x008fe400000e0000 */
[----:B------:R-:W-:-:S09]  /*0fe0*/  PRMT R2, RZ, 0x7610, R2 ;  /* 0x00007610ff027816 */ /* 0x000fd20000000002 */
[----:B------:R-:W-:-:S04]  /*0ff0*/  UIADD3 UR5, UPT, UPT, -UR4, URZ, URZ ;  /* 0x000000ff04057290 */ /* 0x000fc8000fffe1ff */
[----:B------:R-:W-:Y:S02]  /*1000*/  UIMAD UR5, UR9, UR5, UR8 ;  /* 0x00000005090572a4 */ /* 0x000fe4000f8e0208 */
[----:B------:R-:W-:-:S04]  /*1010*/  UIADD3 UR4, UPT, UPT, -UR6, URZ, URZ ;  /* 0x000000ff06047290 */ /* 0x000fc8000fffe1ff */
[----:B------:R-:W-:Y:S01]  /*1020*/  IMAD.U32 R86, RZ, RZ, UR5 ;  /* 0x00000005ff567e24 */ /* 0x000fe2000f8e00ff */
[----:B------:R-:W-:-:S06]  /*1030*/  UIMAD UR4, UR10, UR4, UR7 ;  /* 0x000000040a0472a4 */ /* 0x000fcc000f8e0207 */
[----:B------:R-:W-:Y:S01]  /*1040*/  IMAD.U32 R85, RZ, RZ, UR4 ;  /* 0x00000004ff557e24 */ /* 0x000fe2000f8e00ff */
[----:B-1----:R-:W-:Y:S06]  /*1050*/  BRA.U UP4, `(.L_x_17) ;  /* 0x0000000104807547 */ /* 0x002fec000b800000 */
[----:B------:R-:W-:Y:S02]  /*1060*/  R2UR UR9, R85 ;  /* 0x00000000550972ca */ /* 0x000fe400000e0000 */
[----:B------:R-:W-:-:S11]  /*1070*/  R2UR UR8, R86 ;  /* 0x00000000560872ca */ /* 0x000fd600000e0000 */
[----:B------:R-:W-:Y:S02]  /*1080*/  UISETP.NE.AND UP0, UPT, UR9, 0x1, UPT ;  /* 0x000000010900788c */ /* 0x000fe4000bf05270 */
[----:B------:R-:W-:Y:S02]  /*1090*/  UISETP.NE.AND UP1, UPT, UR9, 0x2, UPT ;  /* 0x000000020900788c */ /* 0x000fe4000bf25270 */
[----:B------:R-:W-:Y:S02]  /*10a0*/  USEL UR5, URZ, 0x2, UP0 ;  /* 0x00000002ff057887 */ /* 0x000fe40008000000 */
[----:B------:R-:W-:Y:S02]  /*10b0*/  UISETP.NE.AND UP0, UPT, UR9, 0x3, UPT ;  /* 0x000000030900788c */ /* 0x000fe4000bf05270 */
[----:B------:R-:W-:Y:S02]  /*10c0*/  USEL UR4, URZ, 0x4, UP1 ;  /* 0x00000004ff047887 */ /* 0x000fe40008800000 */
[----:B------:R-:W-:-:S02]  /*10d0*/  UISETP.NE.AND UP1, UPT, UR9, 0x4, UPT ;  /* 0x000000040900788c */ /* 0x000fc4000bf25270 */
[----:B------:R-:W-:Y:S02]  /*10e0*/  USEL UR7, URZ, 0x8, UP0 ;  /* 0x00000008ff077887 */ /* 0x000fe40008000000 */
[----:B------:R-:W-:Y:S02]  /*10f0*/  UISETP.NE.AND UP0, UPT, UR9, 0x5, UPT ;  /* 0x000000050900788c */ /* 0x000fe4000bf05270 */
[----:B------:R-:W-:Y:S02]  /*1100*/  USEL UR6, URZ, 0x10, UP1 ;  /* 0x00000010ff067887 */ /* 0x000fe40008800000 */
[----:B------:R-:W-:Y:S02]  /*1110*/  UISETP.NE.AND UP1, UPT, UR9, 0x6, UPT ;  /* 0x000000060900788c */ /* 0x000fe4000bf25270 */
[----:B------:R-:W-:Y:S02]  /*1120*/  USEL UR11, URZ, 0x20, UP0 ;  /* 0x00000020ff0b7887 */ /* 0x000fe40008000000 */
[----:B------:R-:W-:-:S02]  /*1130*/  UISETP.NE.AND UP0, UPT, UR9, 0x7, UPT ;  /* 0x000000070900788c */ /* 0x000fc4000bf05270 */
[----:B------:R-:W-:Y:S02]  /*1140*/  USEL UR12, URZ, 0x40, UP1 ;  /* 0x00000040ff0c7887 */ /* 0x000fe40008800000 */
[----:B------:R-:W-:Y:S02]  /*1150*/  UISETP.NE.AND UP1, UPT, UR9, URZ, UPT ;  /* 0x000000ff0900728c */ /* 0x000fe4000bf25270 */
[----:B------:R-:W-:Y:S02]  /*1160*/  USEL UR13, URZ, 0x80, UP0 ;  /* 0x00000080ff0d7887 */ /* 0x000fe40008000000 */
[----:B------:R-:W-:Y:S02]  /*1170*/  UISETP.NE.AND UP0, UPT, UR8, URZ, UPT ;  /* 0x000000ff0800728c */ /* 0x000fe4000bf05270 */
[----:B------:R-:W-:Y:S02]  /*1180*/  UISETP.EQ.OR UP1, UPT, UR8, URZ, !UP1 ;  /* 0x000000ff0800728c */ /* 0x000fe4000cf22670 */
[----:B------:R-:W-:-:S02]  /*1190*/  USEL UR9, UR5, 0x2, UP0 ;  /* 0x0000000205097887 */ /* 0x000fc40008000000 */
[----:B------:R-:W-:Y:S02]  /*11a0*/  USEL UR4, UR4, 0x4, UP0 ;  /* 0x0000000404047887 */ /* 0x000fe40008000000 */
[----:B------:R-:W-:Y:S02]  /*11b0*/  USEL UR5, URZ, 0x1, !UP1 ;  /* 0x00000001ff057887 */ /* 0x000fe4000c800000 */
[----:B------:R-:W-:Y:S02]  /*11c0*/  USEL UR10, UR7, 0x8, UP0 ;  /* 0x00000008070a7887 */ /* 0x000fe40008000000 */
[----:B------:R-:W-:Y:S02]  /*11d0*/  USEL UR8, UR6, 0x10, UP0 ;  /* 0x0000001006087887 */ /* 0x000fe40008000000 */
[----:B------:R-:W-:Y:S02]  /*11e0*/  UIADD3 UR4, UPT, UPT, UR4, UR9, UR5 ;  /* 0x0000000904047290 */ /* 0x000fe4000fffe005 */
[----:B------:R-:W-:-:S02]  /*11f0*/  USEL UR7, UR11, 0x20, UP0 ;  /* 0x000000200b077887 */ /* 0x000fc40008000000 */
[----:B------:R-:W-:Y:S02]  /*1200*/  USEL UR6, UR12, 0x40, UP0 ;  /* 0x000000400c067887 */ /* 0x000fe40008000000 */
[----:B------:R-:W-:Y:S02]  /*1210*/  UIADD3 UR4, UPT, UPT, UR8, UR10, UR4 ;  /* 0x0000000a08047290 */ /* 0x000fe4000fffe004 */
[----:B------:R-:W-:Y:S02]  /*1220*/  USEL UR5, UR13, 0x80, UP0 ;  /* 0x000000800d057887 */ /* 0x000fe40008000000 */
[----:B------:R-:W-:-:S04]  /*1230*/  UIADD3 UR4, UPT, UPT, UR6, UR7, UR4 ;  /* 0x0000000706047290 */ /* 0x000fc8000fffe004 */
[----:B------:R-:W-:-:S06]  /*1240*/  UIADD3 UR4, UPT, UPT, UR4, UR5, URZ ;  /* 0x0000000504047290 */ /* 0x000fcc000fffe0ff */
[----:B------:R-:W-:Y:S02]  /*1250*/  IMAD.U32 R2, RZ, RZ, UR4 ;  /* 0x00000004ff027e24 */ /* 0x000fe4000f8e00ff */
.L_x_17:
[----:B------:R-:W-:Y:S05]  /*1260*/  BRA.U !UP2, `(.L_x_18) ;  /* 0x000000010ad47547 */ /* 0x000fea000b800000 */
[----:B------:R-:W1:Y:S01]  /*1270*/  LDCU.128 UR12, c[0x0][0xb10] ;  /* 0x00016200ff0c77ac */ /* 0x000e620008000c00 */
[----:B------:R-:W2:Y:S01]  /*1280*/  LDCU UR6, c[0x0][0x370] ;  /* 0x00006e00ff0677ac */ /* 0x000ea20008000800 */
[----:B------:R-:W3:Y:S01]  /*1290*/  LDCU UR5, c[0x0][0x374] ;  /* 0x00006e80ff0577ac */ /* 0x000ee20008000800 */
[----:B------:R-:W4:Y:S01]  /*12a0*/  LDCU UR26, c[0x0][0xb0c] ;  /* 0x00016180ff1a77ac */ /* 0x000f220008000800 */
[----:B------:R-:W4:Y:S01]  /*12b0*/  LDCU UR4, c[0x0][0xb20] ;  /* 0x00016400ff0477ac */ /* 0x000f220008000800 */
[----:B------:R-:W4:Y:S01]  /*12c0*/  LDCU.64 UR8, c[0x0][0xb28] ;  /* 0x00016500ff0877ac */ /* 0x000f220008000a00 */
[----:B-1----:R-:W-:Y:S02]  /*12d0*/  UISETP.NE.AND UP0, UPT, UR14, 0x1, UPT ;  /* 0x000000010e00788c */ /* 0x002fe4000bf05270 */
[----:B---3--:R-:W-:Y:S02]  /*12e0*/  UIMAD.WIDE.U32 UR10, UR5, UR15, URZ ;  /* 0x0000000f050a72a5 */ /* 0x008fe4000f8e00ff */
[----:B--2---:R-:W-:-:S02]  /*12f0*/  UIMAD.WIDE.U32 UR22, UR6, UR12, URZ ;  /* 0x0000000c061672a5 */ /* 0x004fc4000f8e00ff */
[----:B----4-:R-:W-:Y:S02]  /*1300*/  UISETP.NE.AND UP1, UPT, UR26, 0x1, UPT ;  /* 0x000000011a00788c */ /* 0x010fe4000bf25270 */
[----:B------:R-:W-:Y:S01]  /*1310*/  UISETP.NE.AND UP2, UPT, UR21, 0x1, UPT ;  /* 0x000000011500788c */ /* 0x000fe2000bf45270 */
[----:B------:R-:W-:Y:S02]  /*1320*/  UMOV UR10, UR11 ;  /* 0x0000000b000a7c82 */ /* 0x000fe40008000000 */
[----:B------:R-:W-:Y:S01]  /*1330*/  UMOV UR22, UR23 ;  /* 0x0000001700167c82 */ /* 0x000fe20008000000 */
[----:B------:R-:W-:Y:S02]  /*1340*/  @UP0 USHF.R.U32.HI UR5, URZ, UR4, UR10 ;  /* 0x00000004ff050299 */ /* 0x000fe4000801160a */
[----:B------:R-:W-:Y:S02]  /*1350*/  UIMAD.WIDE.U32 UR24, UR20, UR15, URZ ;  /* 0x0000000f141872a5 */ /* 0x000fe4000f8e00ff */
[----:B------:R-:W-:-:S02]  /*1360*/  UIMAD.WIDE.U32 UR10, UR5, UR8, URZ ;  /* 0x00000008050a72a5 */ /* 0x000fc4000f8e00ff */
[----:B------:R-:W-:Y:S02]  /*1370*/  @UP1 USHF.R.U32.HI UR6, URZ, UR13, UR22 ;  /* 0x0000000dff061299 */ /* 0x000fe40008011616 */
[----:B------:R-:W-:Y:S02]  /*1380*/  UIMAD.WIDE.U32 UR18, UR16, UR12, URZ ;  /* 0x0000000c101272a5 */ /* 0x000fe4000f8e00ff */
[----:B------:R-:W-:Y:S01]  /*1390*/  UIMAD.WIDE.U32 UR22, UR6, UR8, URZ ;  /* 0x00000008061672a5 */ /* 0x000fe2000f8e00ff */
[----:B------:R-:W-:Y:S01]  /*13a0*/  UMOV UR24, UR25 ;  /* 0x0000001900187c82 */ /* 0x000fe20008000000 */
[----:B------:R-:W-:Y:S01]  /*13b0*/  UMOV UR10, UR11 ;  /* 0x0000000b000a7c82 */ /* 0x000fe20008000000 */
[----:B------:R-:W-:Y:S02]  /*13c0*/  USHF.R.U32.HI UR24, URZ, UR4, UR24 ;  /* 0x00000004ff187299 */ /* 0x000fe40008011618 */
[----:B------:R-:W-:Y:S02]  /*13d0*/  @UP2 USHF.R.U32.HI UR5, URZ, UR9, UR10 ;  /* 0x00000009ff052299 */ /* 0x000fe4000801160a */
[----:B------:R-:W-:Y:S01]  /*13e0*/  UMOV UR7, UR23 ;  /* 0x0000001700077c82 */ /* 0x000fe20008000000 */
[----:B------:R-:W-:Y:S01]  /*13f0*/  UMOV UR18, UR19 ;  /* 0x0000001300127c82 */ /* 0x000fe20008000000 */
[----:B------:R-:W-:-:S02]  /*1400*/  @UP2 USHF.R.U32.HI UR6, URZ, UR9, UR7 ;  /* 0x00000009ff062299 */ /* 0x000fc40008011607 */
[----:B------:R-:W-:Y:S02]  /*1410*/  USHF.R.U32.HI UR18, URZ, UR13, UR18 ;  /* 0x0000000dff127299 */ /* 0x000fe40008011612 */
[----:B------:R-:W-:Y:S02]  /*1420*/  USEL UR4, UR20, UR24, !UP0 ;  /* 0x0000001814047287 */ /* 0x000fe4000c000000 */
[----:B------:R-:W-:Y:S02]  /*1430*/  UIMAD UR7, UR5, UR21, URZ ;  /* 0x00000015050772a4 */ /* 0x000fe4000f8e02ff */
[----:B------:R-:W-:Y:S02]  /*1440*/  USEL UR5, UR16, UR18, !UP1 ;  /* 0x0000001210057287 */ /* 0x000fe4000c800000 */
[----:B------:R-:W-:Y:S02]  /*1450*/  UIMAD UR12, UR6, UR21, URZ ;  /* 0x00000015060c72a4 */ /* 0x000fe4000f8e02ff */
[----:B------:R-:W-:-:S02]  /*1460*/  UISETP.GE.AND UP0, UPT, UR4, UR7, UPT ;  /* 0x000000070400728c */ /* 0x000fc4000bf06270 */
[----:B------:R-:W-:Y:S02]  /*1470*/  UIMAD.WIDE.U32 UR10, UR4, UR8, URZ ;  /* 0x00000008040a72a5 */ /* 0x000fe4000f8e00ff */
[----:B------:R-:W-:Y:S02]  /*1480*/  UISETP.GE.OR UP0, UPT, UR5, UR12, UP0 ;  /* 0x0000000c0500728c */ /* 0x000fe40008706670 */
[----:B------:R-:W-:Y:S02]  /*1490*/  UIMAD.WIDE.U32 UR12, UR5, UR8, URZ ;  /* 0x00000008050c72a5 */ /* 0x000fe4000f8e00ff */
[----:B------:R-:W-:Y:S01]  /*14a0*/  UIADD3 UR10, UPT, UPT, -UR4, URZ, URZ ;  /* 0x000000ff040a7290 */ /* 0x000fe2000fffe1ff */
[----:B------:R-:W-:Y:S01]  /*14b0*/  UMOV UR8, UR11 ;  /* 0x0000000b00087c82 */ /* 0x000fe20008000000 */
[----:B------:R-:W-:Y:S02]  /*14c0*/  UIADD3 UR11, UPT, UPT, -UR5, URZ, URZ ;  /* 0x000000ff050b7290 */ /* 0x000fe4000fffe1ff */
[----:B------:R-:W-:-:S03]  /*14d0*/  USHF.R.U32.HI UR8, URZ, UR9, UR8 ;  /* 0x00000009ff087299 */ /* 0x000fc60008011608 */
[----:B------:R-:W-:Y:S01]  /*14e0*/  @!UP0 UMOV UR7, UR13 ;  /* 0x0000000d00078c82 */ /* 0x000fe20008000000 */
[----:B------:R-:W-:Y:S02]  /*14f0*/  UIMAD UR20, UR14, UR10, UR20 ;  /* 0x0000000a0e1472a4 */ /* 0x000fe4000f8e0214 */
[----:B------:R-:W-:Y:S02]  /*1500*/  USEL UR8, UR4, UR8, !UP2 ;  /* 0x0000000804087287 */ /* 0x000fe4000d000000 */
[----:B------:R-:W-:Y:S02]  /*1510*/  @!UP0 USHF.R.U32.HI UR7, URZ, UR9, UR7 ;  /* 0x00000009ff078299 */ /* 0x000fe40008011607 */
[----:B------:R-:W-:Y:S02]  /*1520*/  UIADD3 UR9, UPT, UPT, -UR8, URZ, URZ ;  /* 0x000000ff08097290 */ /* 0x000fe4000fffe1ff */
[----:B------:R-:W-:Y:S02]  /*1530*/  @!UP0 USEL UR7, UR5, UR7, !UP2 ;  /* 0x0000000705078287 */ /* 0x000fe4000d000000 */
[----:B------:R-:W-:-:S02]  /*1540*/  UIMAD UR9, UR21, UR9, UR4 ;  /* 0x00000009150972a4 */ /* 0x000fc4000f8e0204 */
[----:B------:R-:W-:Y:S02]  /*1550*/  @!UP0 UIADD3 UR8, UPT, UPT, UR8, -UR7, URZ ;  /* 0x8000000708088290 */ /* 0x000fe4000fffe0ff */
[----:B------:R-:W-:Y:S02]  /*1560*/  @!UP0 UIMAD UR6, UR9, UR6, UR7 ;  /* 0x00000006090682a4 */ /* 0x000fe4000f8e0207 */
[----:B------:R-:W-:Y:S02]  /*1570*/  @!UP0 UIMAD UR4, UR8, UR21, UR5 ;  /* 0x00000015080482a4 */ /* 0x000fe4000f8e0205 */
[----:B------:R-:W-:Y:S02]  /*1580*/  UIMAD UR16, UR26, UR11, UR16 ;  /* 0x0000000b1a1072a4 */ /* 0x000fe4000f8e0210 */
[----:B------:R-:W-:Y:S01]  /*1590*/  UIMAD UR20, UR4, UR14, UR20 ;  /* 0x0000000e041472a4 */ /* 0x000fe2000f8e0214 */
[----:B------:R-:W-:Y:S02]  /*15a0*/  @!UP0 UMOV UR5, UR6 ;  /* 0x0000000600058c82 */ /* 0x000fe40008000000 */
[----:B------:R-:W-:-:S12]  /*15b0*/  UIMAD UR16, UR5, UR26, UR16 ;  /* 0x0000001a051072a4 */ /* 0x000fd8000f8e0210 */
.L_x_18:
[----:B------:R-:W-:Y:S02]  /*15c0*/  UISETP.NE.AND UP0, UPT, UR27, 0x1, UPT ;  /* 0x000000011b00788c */ /* 0x000fe4000bf05270 */
[----:B------:R-:W-:Y:S02]  /*15d0*/  UISETP.NE.AND UP1, UPT, UR17, 0x2, UPT ;  /* 0x000000021100788c */ /* 0x000fe4000bf25270 */
[----:B------:R-:W-:-:S05]  /*15e0*/  ULOP3.LUT UR28, UR28, 0xe00, URZ, 0xc0, !UPT ;  /* 0x00000e001c1c7892 */ /* 0x000fca000f8ec0ff */
[----:B------:R-:W-:Y:S07]  /*15f0*/  BRA.U UP0, `(.L_x_19) ;  /* 0x0000000100447547 */ /* 0x000fee000b800000 */
[----:B------:R-:W1:Y:S01]  /*1600*/  LDCU.128 UR8, c[0x0][0xb10] ;  /* 0x00016200ff0877ac */ /* 0x000e620008000c00 */
[----:B------:R-:W2:Y:S01]  /*1610*/  LDCU UR12, c[0x0][0xb0c] ;  /* 0x00016180ff0c77ac */ /* 0x000ea20008000800 */
[----:B------:R-:W3:Y:S01]  /*1620*/  LDCU UR13, c[0x0][0xb20] ;  /* 0x00016400ff0d77ac */ /* 0x000ee20008000800 */
[----:B-1----:R-:W-:Y:S02]  /*1630*/  UIMAD.WIDE.U32 UR6, UR16, UR8, URZ ;  /* 0x00000008100672a5 */ /* 0x002fe4000f8e00ff */
[----:B------:R-:W-:Y:S02]  /*1640*/  UIMAD.WIDE.U32 UR4, UR20, UR11, URZ ;  /* 0x0000000b140472a5 */ /* 0x000fe4000f8e00ff */
[----:B--2---:R-:W-:Y:S02]  /*1650*/  UISETP.NE.AND UP2, UPT, UR12, 0x1, UPT ;  /* 0x000000010c00788c */ /* 0x004fe4000bf45270 */
[----:B------:R-:W-:Y:S01]  /*1660*/  UISETP.NE.AND UP0, UPT, UR10, 0x1, UPT ;  /* 0x000000010a00788c */ /* 0x000fe2000bf05270 */
[----:B------:R-:W-:-:S02]  /*1670*/  UMOV UR6, UR7 ;  /* 0x0000000700067c82 */ /* 0x000fc40008000000 */
[----:B------:R-:W-:Y:S01]  /*1680*/  UMOV UR4, UR5 ;  /* 0x0000000500047c82 */ /* 0x000fe20008000000 */
[----:B------:R-:W-:Y:S02]  /*1690*/  USHF.R.U32.HI UR6, URZ, UR9, UR6 ;  /* 0x00000009ff067299 */ /* 0x000fe40008011606 */
[----:B---3--:R-:W-:Y:S02]  /*16a0*/  USHF.R.U32.HI UR4, URZ, UR13, UR4 ;  /* 0x0000000dff047299 */ /* 0x008fe40008011604 */
[----:B------:R-:W-:Y:S02]  /*16b0*/  USEL UR5, UR16, UR6, !UP2 ;  /* 0x0000000610057287 */ /* 0x000fe4000d000000 */
[----:B------:R-:W-:-:S04]  /*16c0*/  USEL UR4, UR20, UR4, !UP0 ;  /* 0x0000000414047287 */ /* 0x000fc8000c000000 */
[----:B------:R-:W-:Y:S02]  /*16d0*/  UIADD3 UR6, UPT, UPT, UR5, -UR4, URZ ;  /* 0x8000000405067290 */ /* 0x000fe4000fffe0ff */
[----:B------:R-:W-:Y:S02]  /*16e0*/  UIADD3 UR4, UPT, UPT, -UR5, UR4, URZ ;  /* 0x0000000405047290 */ /* 0x000fe4000fffe1ff */
[----:B------:R-:W-:Y:S02]  /*16f0*/  UIMAD UR20, UR6, UR10, UR20 ;  /* 0x0000000a061472a4 */ /* 0x000fe4000f8e0214 */
[----:B------:R-:W-:-:S12]  /*1700*/  UIMAD UR16, UR4, UR12, UR16 ;  /* 0x0000000c041072a4 */ /* 0x000fd8000f8e0210 */
.L_x_19:
[----:B------:R-:W-:Y:S05]  /*1710*/  BRA.U !UP5, `(.L_x_20) ;  /* 0x000000010d0c7547 */ /* 0x000fea000b800000 */
[----:B------:R-:W-:Y:S01]  /*1720*/  UCGABAR_WAIT ;  /* 0x0000000000007dc7 */ /* 0x000fe20008000000 */
[----:B------:R-:W-:Y:S01]  /*1730*/  CCTL.IVALL ;  /* 0x00000000ff00798f */ /* 0x000fe20002000000 */
[----:B------:R-:W-:Y:S05]  /*1740*/  BRA `(.L_x_21) ;  /* 0x0000000000047947 */ /* 0x000fea0003800000 */
.L_x_20:
[----:B------:R-:W-:Y:S06]  /*1750*/  BAR.SYNC.DEFER_BLOCKING 0x0 ;  /* 0x0000000000007b1d */ /* 0x000fec0000010000 */
.L_x_21:
[----:B------:R-:W-:Y:S05]  /*1760*/  BRA.U UP1, `(.L_x_22) ;  /* 0x0000001101a07547 */ /* 0x000fea000b800000 */
[----:B------:R-:W1:Y:S01]  /*1770*/  LDCU UR6, c[0x0][0x38c] ;  /* 0x00007180ff0677ac */ /* 0x000e620008000800 */
[----:B------:R-:W2:Y:S01]  /*1780*/  S2UR UR8, SR_CgaCtaId ;  /* 0x00000000000879c3 */ /* 0x000ea20000008800 */
[----:B------:R-:W-:Y:S01]  /*1790*/  PLOP3.LUT P1, PT, PT, PT, UP3, 0x80, 0x8 ;  /* 0x000000000008781c */ /* 0x000fe20003f2f038 */
[----:B------:R-:W-:Y:S01]  /*17a0*/  IMAD.MOV.U32 R12, RZ, RZ, 0x1 ;  /* 0x00000001ff0c7424 */ /* 0x000fe200078e00ff */
[----:B------:R-:W-:Y:S01]  /*17b0*/  UMOV UR7, 0x400 ;  /* 0x0000040000077882 */ /* 0x000fe20000000000 */
[----:B------:R-:W-:Y:S01]  /*17c0*/  UISETP.NE.AND UP1, UPT, UR17, URZ, UPT ;  /* 0x000000ff1100728c */ /* 0x000fe2000bf25270 */
[----:B------:R-:W-:Y:S02]  /*17d0*/  ISETP.EQ.OR P2, PT, R0, RZ, P3 ;  /* 0x000000ff0000720c */ /* 0x000fe40001f42670 */
[----:B------:R-:W-:Y:S02]  /*17e0*/  CS2R R10, SRZ ;  /* 0x00000000000a7805 */ /* 0x000fe4000001ff00 */
[----:B------:R-:W-:Y:S01]  /*17f0*/  PLOP3.LUT P1, PT, P1, PT, PT, 0x8, 0x80 ;  /* 0x000000000080781c */ /* 0x000fe20000f2e170 */
[----:B------:R-:W-:Y:S01]  /*1800*/  IMAD.MOV.U32 R9, RZ, RZ, RZ ;  /* 0x000000ffff097224 */ /* 0x000fe200078e00ff */
[----:B------:R-:W3:Y:S01]  /*1810*/  LDCU UR40, c[0x0][0x370] ;  /* 0x00006e00ff2877ac */ /* 0x000ee20008000800 */
[----:B------:R-:W-:Y:S01]  /*1820*/  IMAD.MOV.U32 R8, RZ, RZ, 0x1 ;  /* 0x00000001ff087424 */ /* 0x000fe200078e00ff */
[----:B------:R-:W4:Y:S01]  /*1830*/  LDCU.64 UR26, c[0x0][0x348] ;  /* 0x00006900ff1a77ac */ /* 0x000f220008000a00 */
[----:B-1----:R-:W-:-:S02]  /*1840*/  UIADD3 UR5, UPT, UPT, UR6, 0x1f, URZ ;  /* 0x0000001f06057890 */ /* 0x002fc4000fffe0ff */
[----:B------:R-:W-:Y:S02]  /*1850*/  USHF.R.U32.HI UR44, URZ, 0x5, UR28 ;  /* 0x00000005ff2c7899 */ /* 0x000fe4000801161c */
[----:B------:R-:W-:Y:S02]  /*1860*/  USHF.R.S32.HI UR4, URZ, 0x1f, UR5 ;  /* 0x0000001fff047899 */ /* 0x000fe40008011405 */
[----:B------:R-:W-:Y:S02]  /*1870*/  UIADD3 UR46, UPT, UPT, UR6, 0x3e, URZ ;  /* 0x0000003e062e7890 */ /* 0x000fe4000fffe0ff */
[----:B------:R-:W-:Y:S02]  /*1880*/  ULEA.HI UR4, UR4, UR5, URZ, 0x5 ;  /* 0x0000000504047291 */ /* 0x000fe4000f8f28ff */
[----:B------:R-:W-:Y:S02]  /*1890*/  UIADD3 UR5, UPT, UPT, UR6, -0x1, URZ ;  /* 0xffffffff06057890 */ /* 0x000fe4000fffe0ff */
[----:B------:R-:W-:-:S02]  /*18a0*/  USHF.R.S32.HI UR42, URZ, 0x5, UR4 ;  /* 0x00000005ff2a7899 */ /* 0x000fc40008011404 */
[----:B------:R-:W-:Y:S02]  /*18b0*/  UISETP.GE.U32.AND UP2, UPT, UR5, -0x3f, UPT ;  /* 0xffffffc10500788c */ /* 0x000fe4000bf46070 */
[----:B------:R-:W-:Y:S02]  /*18c0*/  UISETP.LT.U32.AND UP0, UPT, UR42, 0x3, UPT ;  /* 0x000000032a00788c */ /* 0x000fe4000bf01070 */
[----:B--2---:R-:W-:Y:S02]  /*18d0*/  ULEA UR7, UR8, UR7, 0x18 ;  /* 0x0000000708077291 */ /* 0x004fe4000f8ec0ff */
[----:B------:R-:W-:Y:S02]  /*18e0*/  USEL UR41, UR42, 0x3, UP0 ;  /* 0x000000032a297887 */ /* 0x000fe40008000000 */
[----:B------:R-:W-:Y:S02]  /*18f0*/  ULEA UR29, UR28, UR7, 0x2 ;  /* 0x000000071c1d7291 */ /* 0x000fe4000f8e10ff */
[----:B------:R-:W-:-:S02]  /*1900*/  UIADD3 UR21, UPT, UPT, UR41, -0x1, URZ ;  /* 0xffffffff29157890 */ /* 0x000fc4000fffe0ff */
[----:B------:R-:W-:Y:S01]  /*1910*/  @UP2 UIADD3 UR21, UPT, UPT, UR41, URZ, URZ ;  /* 0x000000ff29152290 */ /* 0x000fe2000fffe0ff */
[----:B------:R-:W1:Y:S01]  /*1920*/  LDCU UR39, c[0x0][0x374] ;  /* 0x00006e80ff2777ac */ /* 0x000e620008000800 */
[----:B------:R-:W-:Y:S02]  /*1930*/  USEL UR24, UR53, 0x2, UP1 ;  /* 0x0000000235187887 */ /* 0x000fe40008800000 */
[----:B------:R-:W-:Y:S02]  /*1940*/  UIADD3 UR29, UPT, UPT, UR29, 0x10800, URZ ;  /* 0x000108001d1d7890 */ /* 0x000fe4000fffe0ff */
[----:B------:R-:W-:Y:S02]  /*1950*/  UIADD3 UR43, UPT, UPT, UR42, -UR41, URZ ;  /* 0x800000292a2b7290 */ /* 0x000fe4000fffe0ff */
[----:B------:R-:W-:Y:S01]  /*1960*/  UIADD3 UR21, UPT, UPT, UR21, 0x1, URZ ;  /* 0x0000000115157890 */ /* 0x000fe2000fffe0ff */
[----:B---34-:R-:W-:-:S11]  /*1970*/  UMOV UR5, URZ ;  /* 0x000000ff00057c82 */ /* 0x018fd60008000000 */
.L_x_42:
[----:B------:R-:W2:Y:S02]  /*1980*/  S2UR UR4, SR_CgaCtaId ;  /* 0x00000000000479c3 */ /* 0x000ea40000008800 */
[----:B--2---:R-:W-:-:S09]  /*1990*/  UISETP.NE.AND UP0, UPT, UR4, URZ, UPT ;  /* 0x000000ff0400728c */ /* 0x004fd2000bf05270 */
[----:B------:R-:W-:Y:S05]  /*19a0*/  BRA.U UP0, `(.L_x_23) ;  /* 0x0000000100287547 */ /* 0x000fea000b800000 */
[----:B------:R-:W-:Y:S02]  /*19b0*/  LEA R0, R9, UR7, 0x3 ;  /* 0x0000000709007c11 */ /* 0x000fe4000f8e18ff */
[----:B------:R-:W-:-:S04]  /*19c0*/  SHF.L.U32 R2, R8, 0x1f, RZ ;  /* 0x0000001f08027819 */ /* 0x000fc800000006ff */
[----:B------:R-:W2:Y:S02]  /*19d0*/  SYNCS.PHASECHK.TRANS64.TRYWAIT P0, [R0+URZ+0xd0], R2 ;  /* 0x0000d002000075a7 */ /* 0x000ea400080011ff */
[----:B--2---:R-:W-:Y:S05]  /*19e0*/  @!P0 BRA `(.L_x_24) ;  /* 0x000000a0006c8947 */ /* 0x004fea0003800000 */
.L_x_171:
[----:B------:R-:W-:Y:S01]  /*19f0*/  VIADD R9, R9, 0x1 ;  /* 0x0000000109097836 */ /* 0x000fe20000000000 */
[----:B------:R2:W-:Y:S04]  /*1a00*/  SYNCS.ARRIVE.TRANS64.A1T0 RZ, [R0+URZ+0xc0], RZ ;  /* 0x0000c0ff00ff79a7 */ /* 0x0005e800081000ff */
[----:B------:R-:W-:-:S04]  /*1a10*/  ISETP.NE.AND P0, PT, R9, 0x2, PT ;  /* 0x000000020900780c */ /* 0x000fc80003f05270 */
[----:B------:R-:W-:Y:S02]  /*1a20*/  SEL R9, R9, RZ, P0 ;  /* 0x000000ff09097207 */ /* 0x000fe40000000000 */
[----:B--2---:R-:W-:-:S04]  /*1a30*/  SEL R0, RZ, 0x1, P0 ;  /* 0x00000001ff007807 */ /* 0x004fc80000000000 */
[----:B------:R-:W-:-:S07]  /*1a40*/  LOP3.LUT R8, R8, R0, RZ, 0x3c, !PT ;  /* 0x0000000008087212 */ /* 0x000fce00078e3cff */
.L_x_23:
[----:B------:R-:W-:Y:S01]  /*1a50*/  ULEA UR4, UR5, UR7, 0x3 ;  /* 0x0000000705047291 */ /* 0x000fe2000f8e18ff */
[----:B------:R-:W-:Y:S01]  /*1a60*/  SHF.L.U32 R0, R12, 0x1f, RZ ;  /* 0x0000001f0c007819 */ /* 0x000fe200000006ff */
[----:B------:R-:W-:Y:S02]  /*1a70*/  UISETP.GE.U32.AND UP0, UPT, UR46, 0x3f, UPT ;  /* 0x0000003f2e00788c */ /* 0x000fe4000bf06070 */
[----:B------:R-:W-:Y:S02]  /*1a80*/  USHF.L.U32 UR11, UR20, 0x8, URZ ;  /* 0x00000008140b7899 */ /* 0x000fe400080006ff */
[----:B------:R-:W-:Y:S01]  /*1a90*/  ULEA UR35, UR16, UR44, 0x7 ;  /* 0x0000002c10237291 */ /* 0x000fe2000f8e38ff */
[----:B------:R-:W-:Y:S02]  /*1aa0*/  UMOV UR13, URZ ;  /* 0x000000ff000d7c82 */ /* 0x000fe40008000000 */
[----:B------:R2:W3:Y:S02]  /*1ab0*/  SYNCS.PHASECHK.TRANS64.TRYWAIT P0, [UR4+0x18], R0 ;  /* 0x00001800ff0075a7 */ /* 0x0004e40008001104 */
[----:B------:R-:W-:Y:S07]  /*1ac0*/  BRA.U !UP0, `(.L_x_25) ;  /* 0x0000000108c07547 */ /* 0x000fee000b800000 */
[----:B------:R-:W-:Y:S01]  /*1ad0*/  UMOV UR6, URZ ;  /* 0x000000ff00067c82 */ /* 0x000fe20008000000 */
[----:B------:R-:W-:-:S05]  /*1ae0*/  UMOV UR4, UR5 ;  /* 0x0000000500047c82 */ /* 0x000fca0008000000 */
.L_x_31:
[----:B------:R-:W-:Y:S01]  /*1af0*/  ULEA UR33, UR4, UR7, 0x3 ;  /* 0x0000000704217291 */ /* 0x000fe2000f8e18ff */
[----:B---3--:R-:W-:Y:S01]  /*1b00*/  @!P3 MOV R2, 0xc000 ;  /* 0x0000c0000002b802 */ /* 0x008fe20000000f00 */
[----:B-1-3--:R-:W-:Y:S10]  /*1b10*/  @P0 BRA `(.L_x_26) ;  /* 0x00000000000c0947 */ /* 0x00aff40003800000 */
[----:B------:R-:W-:-:S04]  /*1b20*/  SHF.L.U32 R3, R12, 0x1f, RZ ;  /* 0x0000001f0c037819 */ /* 0x000fc800000006ff */
[----:B------:R-:W3:Y:S02]  /*1b30*/  SYNCS.PHASECHK.TRANS64.TRYWAIT P0, [UR33+0x18], R3 ;  /* 0x00001803ff0075a7 */ /* 0x000ee40008001121 */
[----:B---3--:R-:W-:Y:S05]  /*1b40*/  @!P0 BRA `(.L_x_27) ;  /* 0x000000a000288947 */ /* 0x008fea0003800000 */
.L_x_26:
[----:B------:R3:W-:Y:S01]  /*1b50*/  @!P3 SYNCS.ARRIVE.TRANS64 RZ, [UR33], R2 ;  /* 0x00000002ffffb9a7 */ /* 0x0007e20008000021 */
[----:B------:R-:W-:-:S04]  /*1b60*/  ULOP3.LUT UR5, UR24, 0x2, URZ, 0xfc, !UPT ;  /* 0x0000000218057892 */ /* 0x000fc8000f8efcff */
[----:B------:R-:W-:-:S09]  /*1b70*/  UISETP.NE.AND UP0, UPT, UR5, 0x2, UPT ;  /* 0x000000020500788c */ /* 0x000fd2000bf05270 */
[----:B------:R-:W-:Y:S05]  /*1b80*/  BRA.U UP0, `(.L_x_28) ;  /* 0x0000000100047547 */ /* 0x000fea000b800000 */
[----:B-1----:R-:W-:Y:S05]  /*1b90*/  BPT.TRAP 0x1 ;  /* 0x000000040000795c */ /* 0x002fea0000300000 */
.L_x_28:
[----:B------:R-:W-:Y:S04]  /*1ba0*/  BSSY.RECONVERGENT B0, `(.L_x_29) ;  /* 0x0000003000007945 */ /* 0x000fe80003800200 */
[----:B------:R-:W-:Y:S05]  /*1bb0*/  @P2 BRA `(.L_x_30) ;  /* 0x0000000000042947 */ /* 0x000fea0003800000 */
[----:B-1----:R-:W-:Y:S05]  /*1bc0*/  BPT.TRAP 0x1 ;  /* 0x000000040000795c */ /* 0x002fea0000300000 */
.L_x_30:
[----:B-1----:R-:W-:Y:S05]  /*1bd0*/  BSYNC.RECONVERGENT B0 ;  /* 0x0000000000007941 */ /* 0x002fea0003800200 */
.L_x_29:
[----:B------:R-:W-:Y:S02]  /*1be0*/  UIADD3 UR5, UPT, UPT, UR4, 0x1, URZ ;  /* 0x0000000104057890 */ /* 0x000fe4000fffe0ff */
[----:B------:R-:W-:Y:S02]  /*1bf0*/  UIADD3 UR16, UP1, UPT, UR26, 0x80, URZ ;  /* 0x000000801a107890 */ /* 0x000fe4000ff3e0ff */
[----:B------:R-:W-:Y:S02]  /*1c00*/  UISETP.NE.AND UP0, UPT, UR5, 0x3, UPT ;  /* 0x000000030500788c */ /* 0x000fe4000bf05270 */
[----:B------:R-:W-:Y:S02]  /*1c10*/  USHF.L.U32 UR34, UR6, 0x5, URZ ;  /* 0x0000000506227899 */ /* 0x000fe400080006ff */
[----:B------:R-:W-:Y:S02]  /*1c20*/  USEL UR9, URZ, 0x1, UP0 ;  /* 0x00000001ff097887 */ /* 0x000fe40008000000 */
[----:B------:R-:W-:-:S02]  /*1c30*/  USEL UR5, UR5, URZ, UP0 ;  /* 0x000000ff05057287 */ /* 0x000fc40008000000 */
[----:B------:R-:W-:Y:S02]  /*1c40*/  UIADD3 UR14, UP0, UPT, UR26, 0x180, URZ ;  /* 0x000001801a0e7890 */ /* 0x000fe4000ff1e0ff */
[----:B------:R-:W-:Y:S01]  /*1c50*/  ULEA UR8, UR5, UR7, 0x3 ;  /* 0x0000000705087291 */ /* 0x000fe2000f8e18ff */
[----:B------:R-:W-:Y:S01]  /*1c60*/  LOP3.LUT R12, R12, UR9, RZ, 0x3c, !PT ;  /* 0x000000090c0c7c12 */ /* 0x000fe2000f8e3cff */
[----:B------:R-:W-:Y:S02]  /*1c70*/  ULEA UR9, UR4, UR28, 0xc ;  /* 0x0000001c04097291 */ /* 0x000fe4000f8e60ff */
[----:B------:R-:W-:Y:S01]  /*1c80*/  UIADD3.X UR17, UPT, UPT, URZ, UR27, URZ, UP1, !UPT ;  /* 0x0000001bff117290 */ /* 0x000fe20008ffe4ff */
[----:B--2---:R-:W-:Y:S01]  /*1c90*/  SHF.L.U32 R0, R12, 0x1f, RZ ;  /* 0x0000001f0c007819 */ /* 0x004fe200000006ff */
[----:B------:R-:W-:Y:S02]  /*1ca0*/  ULEA UR9, UR9, UR7, 0x2 ;  /* 0x0000000709097291 */ /* 0x000fe4000f8e10ff */
[----:B------:R-:W-:Y:S01]  /*1cb0*/  UIADD3.X UR15, UPT, UPT, URZ, UR27, URZ, UP0, !UPT ;  /* 0x0000001bff0f7290 */ /* 0x000fe200087fe4ff */
[----:B------:R4:W1:Y:S01]  /*1cc0*/  SYNCS.PHASECHK.TRANS64.TRYWAIT P0, [UR8+0x18], R0 ;  /* 0x00001800ff0075a7 */ /* 0x0008620008001108 */
[----:B------:R-:W-:-:S02]  /*1cd0*/  ULEA UR8, UR4, UR7, 0xf ;  /* 0x0000000704087291 */ /* 0x000fc4000f8e78ff */
[----:B------:R-:W-:Y:S02]  /*1ce0*/  UIADD3 UR32, UPT, UPT, UR9, 0x10800, URZ ;  /* 0x0001080009207890 */ /* 0x000fe4000fffe0ff */
[----:B------:R-:W-:Y:S01]  /*1cf0*/  UIADD3 UR8, UPT, UPT, UR8, 0x1c800, URZ ;  /* 0x0001c80008087890 */ /* 0x000fe2000fffe0ff */
[----:B------:R-:W-:Y:S01]  /*1d00*/  UMOV UR13, 0xff0000 ;  /* 0x00ff0000000d7882 */ /* 0x000fe20000000000 */
[----:B------:R-:W-:Y:S01]  /*1d10*/  UMOV UR18, 0x0 ;  /* 0x0000000000127882 */ /* 0x000fe20000000000 */
[----:B------:R-:W-:Y:S01]  /*1d20*/  UMOV UR19, 0x10000000 ;  /* 0x1000000000137882 */ /* 0x000fe20000000000 */
[----:B------:R-:W-:Y:S01]  /*1d30*/  UMOV UR12, UR36 ;  /* 0x00000024000c7c82 */ /* 0x000fe20008000000 */
[----:B------:R-:W-:Y:S01]  /*1d40*/  UMOV UR9, UR33 ;  /* 0x0000002100097c82 */ /* 0x000fe20008000000 */
[----:B------:R-:W-:Y:S01]  /*1d50*/  UMOV UR10, UR34 ;  /* 0x00000022000a7c82 */ /* 0x000fe20008000000 */
[----:B------:R2:W-:Y:S01]  /*1d60*/  UTMALDG.3D.MULTICAST [UR32], [UR16], UR13, desc[UR18] ;  /* 0x00001220100073b4 */ /* 0x0005e2000801180d */
[----:B------:R-:W-:Y:S01]  /*1d70*/  UIADD3 UR6, UPT, UPT, UR6, 0x1, URZ ;  /* 0x0000000106067890 */ /* 0x000fe2000fffe0ff */
[----:B------:R-:W-:-:S03]  /*1d80*/  UMOV UR4, UR5 ;  /* 0x0000000500047c82 */ /* 0x000fc60008000000 */
[----:B------:R-:W-:Y:S01]  /*1d90*/  UISETP.NE.AND UP0, UPT, UR6, UR21, UPT ;  /* 0x000000150600728c */ /* 0x000fe2000bf05270 */
[----:B------:R4:W-:Y:S01]  /*1da0*/  UTMALDG.3D [UR8], [UR14], desc[UR18] ;  /* 0x000012080e0075b4 */ /* 0x0009e20008011000 */
[----:B--2---:R-:W-:-:S07]  /*1db0*/  UMOV UR13, UR21 ;  /* 0x00000015000d7c82 */ /* 0x004fce0008000000 */
[----:B----4-:R-:W-:Y:S05]  /*1dc0*/  BRA.U UP0, `(.L_x_31) ;  /* 0xfffffffd00487547 */ /* 0x010fea000b83ffff */
.L_x_25:
[----:B------:R-:W-:Y:S01]  /*1dd0*/  ULEA UR4, UR5, UR7, 0x3 ;  /* 0x0000000705047291 */ /* 0x000fe2000f8e18ff */
[----:B--2---:R-:W-:Y:S01]  /*1de0*/  SHF.L.U32 R0, R12, 0x1f, RZ ;  /* 0x0000001f0c007819 */ /* 0x004fe200000006ff */
[----:B------:R-:W-:Y:S01]  /*1df0*/  @!P1 SYNCS.ARRIVE.TRANS64.A1T0 RZ, [UR7+0x78], RZ ;  /* 0x000078ffffff99a7 */ /* 0x000fe20008100007 */
[----:B------:R-:W-:-:S06]  /*1e00*/  UISETP.GT.AND UP0, UPT, UR42, UR41, UPT ;  /* 0x000000292a00728c */ /* 0x000fcc000bf04270 */
[----:B-1-3--:R1:W2:Y:S03]  /*1e10*/  SYNCS.PHASECHK.TRANS64.TRYWAIT P0, [UR4+0x18], R0 ;  /* 0x00001800ff0075a7 */ /* 0x00a2a60008001104 */
[----:B------:R-:W-:Y:S05]  /*1e20*/  BRA.U !UP0, `(.L_x_32) ;  /* 0x0000000108bc7547 */ /* 0x000fea000b800000 */
[----:B------:R-:W-:Y:S01]  /*1e30*/  UIADD3 UR25, UPT, UPT, UR43, UR13, URZ ;  /* 0x0000000d2b197290 */ /* 0x000fe2000fffe0ff */
[----:B------:R-:W-:-:S11]  /*1e40*/  UMOV UR4, UR5 ;  /* 0x0000000500047c82 */ /* 0x000fd60008000000 */
.L_x_38:
[----:B------:R-:W-:Y:S01]  /*1e50*/  ULEA UR17, UR4, UR7, 0x3 ;  /* 0x0000000704117291 */ /* 0x000fe2000f8e18ff */
[----:B--2---:R-:W-:Y:S01]  /*1e60*/  @!P3 MOV R2, 0xc000 ;  /* 0x0000c0000002b802 */ /* 0x004fe20000000f00 */
[----:B--2-4-:R-:W-:Y:S10]  /*1e70*/  @P0 BRA `(.L_x_33) ;  /* 0x00000000000c0947 */ /* 0x014ff40003800000 */
[----:B------:R-:W-:-:S04]  /*1e80*/  SHF.L.U32 R3, R12, 0x1f, RZ ;  /* 0x0000001f0c037819 */ /* 0x000fc800000006ff */
[----:B------:R-:W2:Y:S02]  /*1e90*/  SYNCS.PHASECHK.TRANS64.TRYWAIT P0, [UR17+0x18], R3 ;  /* 0x00001803ff0075a7 */ /* 0x000ea40008001111 */
[----:B--2---:R-:W-:Y:S05]  /*1ea0*/  @!P0 BRA `(.L_x_34) ;  /* 0x0000009c00688947 */ /* 0x004fea0003800000 */
.L_x_33:
[----:B------:R2:W-:Y:S01]  /*1eb0*/  @!P3 SYNCS.ARRIVE.TRANS64 RZ, [UR17], R2 ;  /* 0x00000002ffffb9a7 */ /* 0x0005e20008000011 */
[----:B------:R-:W-:-:S04]  /*1ec0*/  ULOP3.LUT UR5, UR24, 0x2, URZ, 0xfc, !UPT ;  /* 0x0000000218057892 */ /* 0x000fc8000f8efcff */
[----:B------:R-:W-:-:S09]  /*1ed0*/  UISETP.NE.AND UP0, UPT, UR5, 0x2, UPT ;  /* 0x000000020500788c */ /* 0x000fd2000bf05270 */
[----:B------:R-:W-:Y:S05]  /*1ee0*/  BRA.U UP0, `(.L_x_35) ;  /* 0x0000000100047547 */ /* 0x000fea000b800000 */
[----:B------:R-:W-:Y:S05]  /*1ef0*/  BPT.TRAP 0x1 ;  /* 0x000000040000795c */ /* 0x000fea0000300000 */
.L_x_35:
[----:B------:R-:W-:Y:S04]  /*1f00*/  BSSY.RECONVERGENT B0, `(.L_x_36) ;  /* 0x0000003000007945 */ /* 0x000fe80003800200 */
[----:B------:R-:W-:Y:S05]  /*1f10*/  @P2 BRA `(.L_x_37) ;  /* 0x0000000000042947 */ /* 0x000fea0003800000 */
[----:B------:R-:W-:Y:S05]  /*1f20*/  BPT.TRAP 0x1 ;  /* 0x000000040000795c */ /* 0x000fea0000300000 */
.L_x_37:
[----:B------:R-:W-:Y:S05]  /*1f30*/  BSYNC.RECONVERGENT B0 ;  /* 0x0000000000007941 */ /* 0x000fea0003800200 */
.L_x_36:
[----:B------:R-:W-:Y:S02]  /*1f40*/  UIADD3 UR5, UPT, UPT, UR4, 0x1, URZ ;  /* 0x0000000104057890 */ /* 0x000fe4000fffe0ff */
[----:B------:R-:W-:Y:S02]  /*1f50*/  UIADD3 UR14, UP1, UPT, UR26, 0x80, URZ ;  /* 0x000000801a0e7890 */ /* 0x000fe4000ff3e0ff */
[----:B------:R-:W-:Y:S02]  /*1f60*/  UISETP.NE.AND UP0, UPT, UR5, 0x3, UPT ;  /* 0x000000030500788c */ /* 0x000fe4000bf05270 */
[----:B------:R-:W-:Y:S02]  /*1f70*/  USHF.L.U32 UR18, UR13, 0x5, URZ ;  /* 0x000000050d127899 */ /* 0x000fe400080006ff */
[----:B------:R-:W-:Y:S02]  /*1f80*/  USEL UR8, URZ, 0x1, UP0 ;  /* 0x00000001ff087887 */ /* 0x000fe40008000000 */
[----:B------:R-:W-:-:S02]  /*1f90*/  USEL UR5, UR5, URZ, UP0 ;  /* 0x000000ff05057287 */ /* 0x000fc40008000000 */
[----:B------:R-:W-:Y:S02]  /*1fa0*/  UIADD3 UR22, UP0, UPT, UR26, 0x180, URZ ;  /* 0x000001801a167890 */ /* 0x000fe4000ff1e0ff */
[----:B------:R-:W-:Y:S01]  /*1fb0*/  LOP3.LUT R12, R12, UR8, RZ, 0x3c, !PT ;  /* 0x000000080c0c7c12 */ /* 0x000fe2000f8e3cff */
[----:B------:R-:W-:Y:S02]  /*1fc0*/  ULEA UR6, UR5, UR7, 0x3 ;  /* 0x0000000705067291 */ /* 0x000fe4000f8e18ff */
[----:B------:R-:W-:Y:S01]  /*1fd0*/  ULEA UR8, UR4, UR7, 0xf ;  /* 0x0000000704087291 */ /* 0x000fe2000f8e78ff */
[----:B-1----:R-:W-:Y:S01]  /*1fe0*/  SHF.L.U32 R0, R12, 0x1f, RZ ;  /* 0x0000001f0c007819 */ /* 0x002fe200000006ff */
[----:B------:R-:W-:Y:S02]  /*1ff0*/  ULEA UR16, UR4, UR29, 0xe ;  /* 0x0000001d04107291 */ /* 0x000fe4000f8e70ff */
[----:B------:R-:W-:Y:S02]  /*2000*/  UIADD3.X UR15, UPT, UPT, URZ, UR27, URZ, UP1, !UPT ;  /* 0x0000001bff0f7290 */ /* 0x000fe40008ffe4ff */
[----:B------:R-:W-:Y:S01]  /*2010*/  UIADD3 UR8, UPT, UPT, UR8, 0x1c800, URZ ;  /* 0x0001c80008087890 */ /* 0x000fe2000fffe0ff */
[----:B------:R3:W4:Y:S01]  /*2020*/  SYNCS.PHASECHK.TRANS64.TRYWAIT P0, [UR6+0x18], R0 ;  /* 0x00001800ff0075a7 */ /* 0x0007220008001106 */
[----:B------:R-:W-:Y:S01]  /*2030*/  UIADD3.X UR23, UPT, UPT, URZ, UR27, URZ, UP0, !UPT ;  /* 0x0000001bff177290 */ /* 0x000fe200087fe4ff */
[----:B------:R-:W-:Y:S01]  /*2040*/  UMOV UR6, 0xff0000 ;  /* 0x00ff000000067882 */ /* 0x000fe20000000000 */
[----:B------:R-:W-:Y:S01]  /*2050*/  UMOV UR30, 0x0 ;  /* 0x00000000001e7882 */ /* 0x000fe20000000000 */
[----:B------:R-:W-:Y:S01]  /*2060*/  UMOV UR31, 0x10000000 ;  /* 0x10000000001f7882 */ /* 0x000fe20000000000 */
[----:B------:R-:W-:Y:S01]  /*2070*/  UMOV UR19, UR35 ;  /* 0x0000002300137c82 */ /* 0x000fe20008000000 */
[----:B------:R-:W-:Y:S01]  /*2080*/  UMOV UR20, UR36 ;  /* 0x0000002400147c82 */ /* 0x000fe20008000000 */
[----:B------:R-:W-:Y:S01]  /*2090*/  UMOV UR12, UR36 ;  /* 0x00000024000c7c82 */ /* 0x000fe20008000000 */
[----:B------:R-:W-:Y:S01]  /*20a0*/  UMOV UR9, UR17 ;  /* 0x0000001100097c82 */ /* 0x000fe20008000000 */
[----:B------:R-:W-:Y:S01]  /*20b0*/  UMOV UR10, UR18 ;  /* 0x00000012000a7c82 */ /* 0x000fe20008000000 */
[----:B------:R3:W-:Y:S01]  /*20c0*/  UTMALDG.3D.MULTICAST [UR16], [UR14], UR6, desc[UR30] ;  /* 0x00001e100e0073b4 */ /* 0x0007e20008011806 */
[----:B------:R-:W-:Y:S01]  /*20d0*/  UIADD3 UR13, UPT, UPT, UR13, 0x1, URZ ;  /* 0x000000010d0d7890 */ /* 0x000fe2000fffe0ff */
[----:B------:R-:W-:-:S03]  /*20e0*/  UMOV UR4, UR5 ;  /* 0x0000000500047c82 */ /* 0x000fc60008000000 */
[----:B------:R-:W-:Y:S01]  /*20f0*/  UISETP.NE.AND UP0, UPT, UR13, UR25, UPT ;  /* 0x000000190d00728c */ /* 0x000fe2000bf05270 */
[----:B------:R3:W-:Y:S08]  /*2100*/  UTMALDG.3D [UR8], [UR22], desc[UR30] ;  /* 0x00001e08160075b4 */ /* 0x0007f00008011000 */
[----:B---3--:R-:W-:Y:S05]  /*2110*/  BRA.U UP0, `(.L_x_38) ;  /* 0xfffffffd004c7547 */ /* 0x008fea000b83ffff */
.L_x_32:
[C---:B------:R-:W-:Y:S01]  /*2120*/  LEA R3, R11.reuse, UR7, 0x3 ;  /* 0x000000070b037c11 */ /* 0x040fe2000f8e18ff */
[----:B------:R-:W-:Y:S01]  /*2130*/  NOP ;  /* 0x0000000000007918 */ /* 0x000fe20000000000 */
[----:B-1----:R-:W-:Y:S02]  /*2140*/  SHF.L.U32 R0, R10, 0x1f, RZ ;  /* 0x0000001f0a007819 */ /* 0x002fe400000006ff */
[----:B------:R-:W-:Y:S02]  /*2150*/  LEA R4, R11, UR7, 0x4 ;  /* 0x000000070b047c11 */ /* 0x000fe4000f8e20ff */
[----:B--2-4-:R-:W1:Y:S02]  /*2160*/  SYNCS.PHASECHK.TRANS64.TRYWAIT P0, [R3+URZ+0x80], R0 ;  /* 0x00008000030075a7 */ /* 0x014e6400080011ff */
[----:B-1----:R-:W-:Y:S05]  /*2170*/  @!P0 BRA `(.L_x_39) ;  /* 0x0000009800cc8947 */ /* 0x002fea0003800000 */
.L_x_174:
[----:B------:R-:W2:Y:S01]  /*2180*/  LDS.128 R4, [R4+0xf0] ;  /* 0x0000f00004047984 */ /* 0x000ea20000000c00 */
[----:B------:R-:W-:Y:S01]  /*2190*/  UISETP.GE.AND UP0, UPT, UR45, 0x1, UPT ;  /* 0x000000012d00788c */ /* 0x000fe2000bf06270 */
[----:B------:R-:W-:Y:S01]  /*21a0*/  @!PT LDS RZ, [RZ] ;  /* 0x00000000fffff984 */ /* 0x000fe20000000800 */
[----:B------:R-:W-:Y:S01]  /*21b0*/  @!PT LDS RZ, [RZ] ;  /* 0x00000000fffff984 */ /* 0x000fe20000000800 */
[----:B------:R-:W-:Y:S01]  /*21c0*/  @!PT LDS RZ, [RZ] ;  /* 0x00000000fffff984 */ /* 0x000fe20000000800 */
[----:B------:R-:W-:Y:S01]  /*21d0*/  @!PT LDS RZ, [RZ] ;  /* 0x00000000fffff984 */ /* 0x000fe20000000800 */
[----:B------:R3:W-:Y:S06]  /*21e0*/  MEMBAR.ALL.CTA ;  /* 0x0000000000007992 */ /* 0x0007ec0000008000 */
[----:B---3--:R-:W3:Y:S01]  /*21f0*/  FENCE.VIEW.ASYNC.S ;  /* 0x00000000000073c6 */ /* 0x008ee20000000000 */
[----:B--2---:R-:W-:-:S13]  /*2200*/  LOP3.LUT P0, RZ, R6, 0x1, RZ, 0xc0, !PT ;  /* 0x0000000106ff7812 */ /* 0x004fda000780c0ff */
[----:B---3--:R-:W-:Y:S01]  /*2210*/  VOTEU.ANY UP1, P0 ;  /* 0x0000000000ff7886 */ /* 0x008fe20000020100 */
[----:B------:R-:W-:-:S13]  /*2220*/  PLOP3.LUT P0, PT, PT, PT, UP1, 0x80, 0x8 ;  /* 0x000000000008781c */ /* 0x000fda0003f0f018 */
[----:B-1----:R-:W-:Y:S02]  /*2230*/  @P0 LOP3.LUT R0, R5, 0xffff, RZ, 0xc0, !PT ;  /* 0x0000ffff05000812 */ /* 0x002fe400078ec0ff */
[----:B------:R-:W-:Y:S02]  /*2240*/  @P0 MOV R2, R4 ;  /* 0x0000000400020202 */ /* 0x000fe40000000f00 */
[----:B------:R-:W-:Y:S01]  /*2250*/  @P0 R2UR UR6, R0 ;  /* 0x00000000000602ca */ /* 0x000fe200000e0000 */
[----:B------:R-:W-:Y:S01]  /*2260*/  VIADD R0, R3, 0x90 ;  /* 0x0000009003007836 */ /* 0x000fe20000000000 */
[----:B------:R-:W-:Y:S02]  /*2270*/  @P0 SHF.R.U32.HI R4, RZ, 0x10, R5 ;  /* 0x00000010ff040819 */ /* 0x000fe40000011605 */
[----:B------:R-:W-:Y:S02]  /*2280*/  @P0 R2UR UR8, R2 ;  /* 0x00000000020802ca */ /* 0x000fe400000e0000 */
[----:B------:R-:W-:-:S02]  /*2290*/  PRMT R0, RZ, 0x654, R0 ;  /* 0x00000654ff007816 */ /* 0x000fc40000000000 */
[----:B------:R-:W-:Y:S02]  /*22a0*/  @P0 R2UR UR4, R4 ;  /* 0x00000000040402ca */ /* 0x000fe400000e0000 */
[----:B------:R1:W-:Y:S03]  /*22b0*/  SYNCS.ARRIVE.TRANS64.RED.A1T0 RZ, [R0+URZ], RZ ;  /* 0x000000ff00ff79a7 */ /* 0x0003e600081004ff */
[----:B------:R-:W-:-:S04]  /*22c0*/  @UP1 UMOV UR37, UR6 ;  /* 0x0000000600251c82 */ /* 0x000fc80008000000 */
[----:B------:R-:W-:-:S04]  /*22d0*/  @UP1 UMOV UR38, UR8 ;  /* 0x0000000800261c82 */ /* 0x000fc80008000000 */
[----:B------:R-:W-:Y:S01]  /*22e0*/  @UP1 UMOV UR36, UR4 ;  /* 0x0000000400241c82 */ /* 0x000fe20008000000 */
[----:B------:R-:W-:Y:S05]  /*22f0*/  BRA.U !UP0, `(.L_x_40) ;  /* 0x0000000108d47547 */ /* 0x000fea000b800000 */
[----:B------:R-:W2:Y:S01]  /*2300*/  LDCU.128 UR12, c[0x0][0xb10] ;  /* 0x00016200ff0c77ac */ /* 0x000ea20008000c00 */
[----:B------:R-:W3:Y:S01]  /*2310*/  LDCU UR25, c[0x0][0xb20] ;  /* 0x00016400ff1977ac */ /* 0x000ee20008000800 */
[----:B------:R-:W4:Y:S01]  /*2320*/  LDCU UR20, c[0x0][0xb0c] ;  /* 0x00016180ff1477ac */ /* 0x000f220008000800 */
[----:B------:R-:W1:Y:S01]  /*2330*/  LDCU.64 UR10, c[0x0][0xb28] ;  /* 0x00016500ff0a77ac */ /* 0x000e620008000a00 */
[----:B------:R-:W-:Y:S02]  /*2340*/  UISETP.NE.AND UP3, UPT, UR45, 0x1, UPT ;  /* 0x000000012d00788c */ /* 0x000fe4000bf65270 */
[----:B--2---:R-:W-:Y:S02]  /*2350*/  UIMAD.WIDE.U32 UR16, UR39, UR15, URZ ;  /* 0x0000000f271072a5 */ /* 0x004fe4000f8e00ff */
[----:B------:R-:W-:Y:S02]  /*2360*/  UIMAD.WIDE.U32 UR8, UR40, UR12, URZ ;  /* 0x0000000c280872a5 */ /* 0x000fe4000f8e00ff */
[----:B------:R-:W-:-:S02]  /*2370*/  UISETP.NE.AND UP0, UPT, UR14, 0x1, UPT ;  /* 0x000000010e00788c */ /* 0x000fc4000bf05270 */
[----:B------:R-:W-:Y:S01]  /*2380*/  UIMAD.WIDE.U32 UR22, UR37, UR15, URZ ;  /* 0x0000000f251672a5 */ /* 0x000fe2000f8e00ff */
[----:B------:R-:W-:Y:S02]  /*2390*/  UMOV UR16, UR17 ;  /* 0x0000001100107c82 */ /* 0x000fe40008000000 */
[----:B------:R-:W-:Y:S01]  /*23a0*/  UMOV UR8, UR9 ;  /* 0x0000000900087c82 */ /* 0x000fe20008000000 */
[----:B---3--:R-:W-:Y:S02]  /*23b0*/  USHF.R.U32.HI UR16, URZ, UR25, UR16 ;  /* 0x00000019ff107299 */ /* 0x008fe40008011610 */
[----:B----4-:R-:W-:Y:S02]  /*23c0*/  UISETP.NE.AND UP2, UPT, UR20, 0x1, UPT ;  /* 0x000000011400788c */ /* 0x010fe4000bf45270 */
[----:B------:R-:W-:Y:S02]  /*23d0*/  USHF.R.U32.HI UR8, URZ, UR13, UR8 ;  /* 0x0000000dff087299 */ /* 0x000fe40008011608 */
[----:B------:R-:W-:-:S02]  /*23e0*/  USEL UR6, UR39, UR16, !UP0 ;  /* 0x0000001027067287 */ /* 0x000fc4000c000000 */
[----:B------:R-:W-:Y:S02]  /*23f0*/  USEL UR8, UR40, UR8, !UP2 ;  /* 0x0000000828087287 */ /* 0x000fe4000d000000 */
[----:B-1----:R-:W-:Y:S01]  /*2400*/  UIMAD.WIDE.U32 UR16, UR6, UR10, URZ ;  /* 0x0000000a061072a5 */ /* 0x002fe2000f8e00ff */
[----:B------:R-:W-:Y:S01]  /*2410*/  UMOV UR4, UR23 ;  /* 0x0000001700047c82 */ /* 0x000fe20008000000 */
[----:B------:R-:W-:Y:S02]  /*2420*/  UIMAD.WIDE.U32 UR18, UR38, UR12, URZ ;  /* 0x0000000c261272a5 */ /* 0x000fe4000f8e00ff */
[----:B------:R-:W-:-:S03]  /*2430*/  UIMAD.WIDE.U32 UR22, UR8, UR10, URZ ;  /* 0x0000000a081672a5 */ /* 0x000fc6000f8e00ff */
[----:B------:R-:W-:Y:S01]  /*2440*/  UMOV UR16, UR17 ;  /* 0x0000001100107c82 */ /* 0x000fe20008000000 */
[----:B------:R-:W-:Y:S02]  /*2450*/  USHF.R.U32.HI UR4, URZ, UR25, UR4 ;  /* 0x00000019ff047299 */ /* 0x000fe40008011604 */
[----:B------:R-:W-:Y:S01]  /*2460*/  @UP3 USHF.R.U32.HI UR6, URZ, UR11, UR16 ;  /* 0x0000000bff063299 */ /* 0x000fe20008011610 */
[----:B------:R-:W-:Y:S01]  /*2470*/  UMOV UR18, UR19 ;  /* 0x0000001300127c82 */ /* 0x000fe20008000000 */
[----:B------:R-:W-:Y:S01]  /*2480*/  UMOV UR22, UR23 ;  /* 0x0000001700167c82 */ /* 0x000fe20008000000 */
[----:B------:R-:W-:Y:S02]  /*2490*/  USHF.R.U32.HI UR13, URZ, UR13, UR18 ;  /* 0x0000000dff0d7299 */ /* 0x000fe40008011612 */
[----:B------:R-:W-:Y:S02]  /*24a0*/  USEL UR4, UR37, UR4, !UP0 ;  /* 0x0000000425047287 */ /* 0x000fe4000c000000 */
[----:B------:R-:W-:-:S02]  /*24b0*/  @UP3 USHF.R.U32.HI UR8, URZ, UR11, UR22 ;  /* 0x0000000bff083299 */ /* 0x000fc40008011616 */
[----:B------:R-:W-:Y:S02]  /*24c0*/  UIMAD UR9, UR45, UR6, URZ ;  /* 0x000000062d0972a4 */ /* 0x000fe4000f8e02ff */
[----:B------:R-:W-:Y:S02]  /*24d0*/  USEL UR6, UR38, UR13, !UP2 ;  /* 0x0000000d26067287 */ /* 0x000fe4000d000000 */
[----:B------:R-:W-:Y:S02]  /*24e0*/  UIMAD UR12, UR45, UR8, URZ ;  /* 0x000000082d0c72a4 */ /* 0x000fe4000f8e02ff */
[----:B------:R-:W-:Y:S02]  /*24f0*/  UISETP.GE.AND UP0, UPT, UR4, UR9, UPT ;  /* 0x000000090400728c */ /* 0x000fe4000bf06270 */
[----:B------:R-:W-:Y:S02]  /*2500*/  UIMAD.WIDE.U32 UR16, UR4, UR10, URZ ;  /* 0x0000000a041072a5 */ /* 0x000fe4000f8e00ff */
[----:B------:R-:W-:-:S02]  /*2510*/  UISETP.GE.OR UP0, UPT, UR6, UR12, UP0 ;  /* 0x0000000c0600728c */ /* 0x000fc40008706670 */
        /* <DEDUP_REMOVED lines=19> */
.L_x_40:
[----:B------:R-:W2:Y:S02]  /*2650*/  LDCU UR4, c[0x0][0xb30] ;  /* 0x00016600ff0477ac */ /* 0x000ea40008000800 */
[----:B--2---:R-:W-:-:S09]  /*2660*/  UISETP.NE.AND UP0, UPT, UR4, 0x1, UPT ;  /* 0x000000010400788c */ /* 0x004fd2000bf05270 */
[----:B------:R-:W-:Y:S05]  /*2670*/  BRA.U UP0, `(.L_x_41) ;  /* 0x0000000100447547 */ /* 0x000fea000b800000 */
[----:B------:R-:W2:Y:S01]  /*2680*/  LDCU.128 UR12, c[0x0][0xb10] ;  /* 0x00016200ff0c77ac */ /* 0x000ea20008000c00 */
[----:B------:R-:W3:Y:S01]  /*2690*/  LDCU UR16, c[0x0][0xb0c] ;  /* 0x00016180ff1077ac */ /* 0x000ee20008000800 */
[----:B------:R-:W4:Y:S01]  /*26a0*/  LDCU UR17, c[0x0][0xb20] ;  /* 0x00016400ff1177ac */ /* 0x000f220008000800 */
[----:B--2---:R-:W-:Y:S02]  /*26b0*/  UIMAD.WIDE.U32 UR10, UR38, UR12, URZ ;  /* 0x0000000c260a72a5 */ /* 0x004fe4000f8e00ff */
[----:B------:R-:W-:Y:S02]  /*26c0*/  UIMAD.WIDE.U32 UR8, UR37, UR15, URZ ;  /* 0x0000000f250872a5 */ /* 0x000fe4000f8e00ff */
[----:B---3--:R-:W-:Y:S02]  /*26d0*/  UISETP.NE.AND UP2, UPT, UR16, 0x1, UPT ;  /* 0x000000011000788c */ /* 0x008fe4000bf45270 */
[----:B------:R-:W-:Y:S01]  /*26e0*/  UISETP.NE.AND UP0, UPT, UR14, 0x1, UPT ;  /* 0x000000010e00788c */ /* 0x000fe2000bf05270 */
[----:B------:R-:W-:-:S02]  /*26f0*/  UMOV UR6, UR11 ;  /* 0x0000000b00067c82 */ /* 0x000fc40008000000 */
[----:B------:R-:W-:Y:S01]  /*2700*/  UMOV UR4, UR9 ;  /* 0x0000000900047c82 */ /* 0x000fe20008000000 */
[----:B------:R-:W-:Y:S02]  /*2710*/  USHF.R.U32.HI UR6, URZ, UR13, UR6 ;  /* 0x0000000dff067299 */ /* 0x000fe40008011606 */
[----:B----4-:R-:W-:Y:S02]  /*2720*/  USHF.R.U32.HI UR4, URZ, UR17, UR4 ;  /* 0x00000011ff047299 */ /* 0x010fe40008011604 */
[----:B------:R-:W-:Y:S02]  /*2730*/  USEL UR6, UR38, UR6, !UP2 ;  /* 0x0000000626067287 */ /* 0x000fe4000d000000 */
[----:B------:R-:W-:-:S04]  /*2740*/  USEL UR4, UR37, UR4, !UP0 ;  /* 0x0000000425047287 */ /* 0x000fc8000c000000 */
[----:B------:R-:W-:Y:S02]  /*2750*/  UIADD3 UR8, UPT, UPT, UR6, -UR4, URZ ;  /* 0x8000000406087290 */ /* 0x000fe4000fffe0ff */
[----:B------:R-:W-:Y:S02]  /*2760*/  UIADD3 UR4, UPT, UPT, -UR6, UR4, URZ ;  /* 0x0000000406047290 */ /* 0x000fe4000fffe1ff */
[----:B------:R-:W-:Y:S02]  /*2770*/  UIMAD UR37, UR8, UR14, UR37 ;  /* 0x0000000e082572a4 */ /* 0x000fe4000f8e0225 */
[----:B------:R-:W-:-:S12]  /*2780*/  UIMAD UR38, UR4, UR16, UR38 ;  /* 0x00000010042672a4 */ /* 0x000fd8000f8e0226 */
.L_x_41:
[----:B------:R-:W-:Y:S01]  /*2790*/  VIADD R11, R11, 0x1 ;  /* 0x000000010b0b7836 */ /* 0x000fe20000000000 */
[----:B------:R-:W-:Y:S02]  /*27a0*/  R2UR UR6, R86 ;  /* 0x00000000560672ca */ /* 0x000fe400000e0000 */
[----:B------:R-:W-:Y:S02]  /*27b0*/  R2UR UR4, R85 ;  /* 0x00000000550472ca */ /* 0x000fe400000e0000 */
[C---:B------:R-:W-:Y:S02]  /*27c0*/  ISETP.NE.AND P0, PT, R11.reuse, 0x2, PT ;  /* 0x000000020b00780c */ /* 0x040fe40003f05270 */
[----:B------:R-:W-:Y:S02]  /*27d0*/  PLOP3.LUT P1, PT, PT, PT, PT, 0x80, 0x8 ;  /* 0x000000000008781c */ /* 0x000fe40003f2f070 */
[----:B-1----:R-:W-:Y:S02]  /*27e0*/  SEL R0, RZ, 0x1, P0 ;  /* 0x00000001ff007807 */ /* 0x002fe40000000000 */
[----:B------:R-:W-:-:S02]  /*27f0*/  SEL R11, R11, RZ, P0 ;  /* 0x000000ff0b0b7207 */ /* 0x000fc40000000000 */
[----:B------:R-:W-:Y:S01]  /*2800*/  LOP3.LUT R10, R10, R0, RZ, 0x3c, !PT ;  /* 0x000000000a0a7212 */ /* 0x000fe200078e3cff */
[----:B------:R-:W-:Y:S02]  /*2810*/  UIADD3 UR16, UPT, UPT, UR38, UR6, URZ ;  /* 0x0000000626107290 */ /* 0x000fe4000fffe0ff */
[----:B------:R-:W-:Y:S01]  /*2820*/  UIADD3 UR20, UPT, UPT, UR37, UR4, URZ ;  /* 0x0000000425147290 */ /* 0x000fe2000fffe0ff */
[----:B------:R-:W-:Y:S11]  /*2830*/  BRA.U UP1, `(.L_x_42) ;  /* 0xfffffff101507547 */ /* 0x000ff6000b83ffff */
[----:B------:R-:W-:Y:S01]  /*2840*/  UIADD3 UR7, UPT, UPT, UR7, 0x18, URZ ;  /* 0x0000001807077890 */ /* 0x000fe2000fffe0ff */
[----:B------:R-:W-:-:S03]  /*2850*/  SHF.L.U32 R2, R12, 0x1f, RZ ;  /* 0x0000001f0c027819 */ /* 0x000fc600000006ff */
[----:B------:R-:W-:-:S09]  /*2860*/  ULEA UR4, UR5, UR7, 0x3 ;  /* 0x0000000705047291 */ /* 0x000fd2000f8e18ff */
[----:B------:R-:W1:Y:S02]  /*2870*/  SYNCS.PHASECHK.TRANS64.TRYWAIT P0, [UR4], R2 ;  /* 0x00000002ff0075a7 */ /* 0x000e640008001104 */
[----:B-1----:R-:W-:Y:S05]  /*2880*/  @!P0 BRA `(.L_x_43) ;  /* 0x00000094001c8947 */ /* 0x002fea0003800000 */
.L_x_176:
[----:B------:R-:W-:-:S04]  /*2890*/  UIADD3 UR4, UPT, UPT, UR5, 0x1, URZ ;  /* 0x0000000105047890 */ /* 0x000fc8000fffe0ff */
[----:B------:R-:W-:-:S04]  /*28a0*/  UISETP.NE.AND UP0, UPT, UR4, 0x3, UPT ;  /* 0x000000030400788c */ /* 0x000fc8000bf05270 */
[----:B------:R-:W-:Y:S02]  /*28b0*/  USEL UR6, URZ, 0x1, UP0 ;  /* 0x00000001ff067887 */ /* 0x000fe40008000000 */
[----:B------:R-:W-:-:S04]  /*28c0*/  USEL UR4, UR4, URZ, UP0 ;  /* 0x000000ff04047287 */ /* 0x000fc80008000000 */
[----:B------:R-:W-:Y:S01]  /*28d0*/  ULEA UR5, UR4, UR7, 0x3 ;  /* 0x0000000704057291 */ /* 0x000fe2000f8e18ff */
[----:B------:R-:W-:-:S04]  /*28e0*/  LOP3.LUT R12, R12, UR6, RZ, 0x3c, !PT ;  /* 0x000000060c0c7c12 */ /* 0x000fc8000f8e3cff */
[----:B-1----:R-:W-:-:S04]  /*28f0*/  SHF.L.U32 R2, R12, 0x1f, RZ ;  /* 0x0000001f0c027819 */ /* 0x002fc800000006ff */
[----:B------:R-:W1:Y:S02]  /*2900*/  SYNCS.PHASECHK.TRANS64.TRYWAIT P0, [UR5], R2 ;  /* 0x00000002ff0075a7 */ /* 0x000e640008001105 */
[----:B-1----:R-:W-:Y:S05]  /*2910*/  @!P0 BRA `(.L_x_44) ;  /* 0x0000009400108947 */ /* 0x002fea0003800000 */
.L_x_178:
[----:B------:R-:W-:-:S04]  /*2920*/  UIADD3 UR4, UPT, UPT, UR4, 0x1, URZ ;  /* 0x0000000104047890 */ /* 0x000fc8000fffe0ff */
[----:B------:R-:W-:-:S04]  /*2930*/  UISETP.NE.AND UP0, UPT, UR4, 0x3, UPT ;  /* 0x000000030400788c */ /* 0x000fc8000bf05270 */
[----:B------:R-:W-:Y:S02]  /*2940*/  USEL UR5, URZ, 0x1, UP0 ;  /* 0x00000001ff057887 */ /* 0x000fe40008000000 */
[----:B------:R-:W-:-:S04]  /*2950*/  USEL UR4, UR4, URZ, UP0 ;  /* 0x000000ff04047287 */ /* 0x000fc80008000000 */
[----:B------:R-:W-:Y:S01]  /*2960*/  ULEA UR4, UR4, UR7, 0x3 ;  /* 0x0000000704047291 */ /* 0x000fe2000f8e18ff */
[----:B-1----:R-:W-:-:S04]  /*2970*/  LOP3.LUT R2, R12, UR5, RZ, 0x3c, !PT ;  /* 0x000000050c027c12 */ /* 0x002fc8000f8e3cff */
[----:B------:R-:W-:Y:S01]  /*2980*/  SHF.L.U32 R2, R2, 0x1f, RZ ;  /* 0x0000001f02027819 */ /* 0x000fe200000006ff */
[----:B------:R-:W-:-:S07]  /*2990*/  IMAD.U32 R0, RZ, RZ, UR4 ;  /* 0x00000004ff007e24 */ /* 0x000fce000f8e00ff */
.L_x_45:
[----:B-1----:R1:W2:Y:S02]  /*29a0*/  SYNCS.PHASECHK.TRANS64.TRYWAIT P0, [R0+URZ], R2 ;  /* 0x00000002000075a7 */ /* 0x0022a400080011ff */
[----:B--2---:R-:W-:Y:S05]  /*29b0*/  @!P0 NANOSLEEP.SYNCS 0x989680 ;  /* 0x009896800000895d */ /* 0x004fea0003900000 */
[----:B------:R-:W2:Y:S02]  /*29c0*/  @!P0 SYNCS.PHASECHK.TRANS64 P0, [R0+URZ], R2 ;  /* 0x00000002000085a7 */ /* 0x000ea400080010ff */
[----:B--2---:R-:W-:Y:S05]  /*29d0*/  @P0 EXIT ;  /* 0x000000000000094d */ /* 0x004fea0003800000 */
[----:B------:R-:W-:Y:S05]  /*29e0*/  BRA `(.L_x_45) ;  /* 0xfffffffc00ec7947 */ /* 0x000fea000383ffff */
.L_x_22:
[----:B------:R-:W1:Y:S02]  /*29f0*/  S2UR UR4, SR_CgaCtaId ;  /* 0x00000000000479c3 */ /* 0x000e640000008800 */
[----:B-1----:R-:W-:-:S04]  /*2a00*/  UISETP.NE.AND UP0, UPT, UR4, URZ, UPT ;  /* 0x000000ff0400728c */ /* 0x002fc8000bf05270 */
[----:B------:R-:W-:-:S09]  /*2a10*/  UISETP.NE.OR UP0, UPT, UR17, 0x1, UP0 ;  /* 0x000000011100788c */ /* 0x000fd20008705670 */
[----:B------:R-:W-:Y:S05]  /*2a20*/  BRA.U UP0, `(.L_x_46) ;  /* 0x00000005004c7547 */ /* 0x000fea000b800000 */
[----:B------:R-:W1:Y:S01]  /*2a30*/  S2UR UR5, SR_CgaCtaId ;  /* 0x00000000000579c3 */ /* 0x000e620000008800 */
[----:B------:R-:W-:Y:S01]  /*2a40*/  UMOV UR4, 0x400 ;  /* 0x0000040000047882 */ /* 0x000fe20000000000 */
[----:B------:R-:W-:Y:S01]  /*2a50*/  ISETP.GE.U32.AND P2, PT, R0, 0x8, PT ;  /* 0x000000080000780c */ /* 0x000fe20003f46070 */
[----:B------:R-:W-:Y:S01]  /*2a60*/  IMAD.MOV.U32 R12, RZ, RZ, 0x1 ;  /* 0x00000001ff0c7424 */ /* 0x000fe200078e00ff */
[----:B------:R-:W-:Y:S02]  /*2a70*/  CS2R R10, SRZ ;  /* 0x00000000000a7805 */ /* 0x000fe4000001ff00 */
[----:B------:R-:W-:Y:S01]  /*2a80*/  CS2R R8, SRZ ;  /* 0x0000000000087805 */ /* 0x000fe2000001ff00 */
[----:B-1----:R-:W-:-:S03]  /*2a90*/  ULEA UR6, UR5, UR4, 0x18 ;  /* 0x0000000405067291 */ /* 0x002fc6000f8ec0ff */
[----:B------:R-:W-:-:S09]  /*2aa0*/  UMOV UR5, URZ ;  /* 0x000000ff00057c82 */ /* 0x000fd20008000000 */
.L_x_50:
[----:B------:R-:W-:Y:S02]  /*2ab0*/  LEA R2, R8, UR6, 0x3 ;  /* 0x0000000608027c11 */ /* 0x000fe4000f8e18ff */
[----:B------:R-:W-:-:S03]  /*2ac0*/  SHF.L.U32 R4, R9, 0x1f, RZ ;  /* 0x0000001f09047819 */ /* 0x000fc600000006ff */
[----:B------:R-:W-:Y:S01]  /*2ad0*/  VIADD R5, R2, 0xd0 ;  /* 0x000000d002057836 */ /* 0x000fe20000000000 */
[----:B------:R-:W1:Y:S02]  /*2ae0*/  SYNCS.PHASECHK.TRANS64.TRYWAIT P0, [R2+URZ+0xc0], R4 ;  /* 0x0000c004020075a7 */ /* 0x000e6400080011ff */
[----:B-1----:R-:W-:Y:S05]  /*2af0*/  @!P0 BRA `(.L_x_47) ;  /* 0x0000009000b08947 */ /* 0x002fea0003800000 */
.L_x_179:
[----:B------:R-:W-:Y:S01]  /*2b00*/  ULEA UR4, UR5, UR6, 0x3 ;  /* 0x0000000605047291 */ /* 0x000fe2000f8e18ff */
[----:B-1----:R-:W-:Y:S01]  /*2b10*/  PRMT R2, RZ, 0x654, R5 ;  /* 0x00000654ff027816 */ /* 0x002fe20000000005 */
[----:B------:R-:W-:Y:S01]  /*2b20*/  @!P2 IMAD.MOV.U32 R4, RZ, RZ, 0x10 ;  /* 0x00000010ff04a424 */ /* 0x000fe200078e00ff */
[----:B------:R-:W-:Y:S01]  /*2b30*/  SHF.L.U32 R5, R12, 0x1f, RZ ;  /* 0x0000001f0c057819 */ /* 0x000fe200000006ff */
[----:B------:R-:W-:Y:S01]  /*2b40*/  UIADD3 UR7, UPT, UPT, UR4, 0x80, URZ ;  /* 0x0000008004077890 */ /* 0x000fe2000fffe0ff */
[----:B------:R1:W-:Y:S05]  /*2b50*/  SYNCS.ARRIVE.TRANS64.RED.A1T0 RZ, [R2+URZ], RZ ;  /* 0x000000ff02ff79a7 */ /* 0x0003ea00081004ff */
[----:B------:R-:W-:Y:S01]  /*2b60*/  IMAD.U32 R6, RZ, RZ, UR7 ;  /* 0x00000007ff067e24 */ /* 0x000fe2000f8e00ff */
[----:B------:R-:W2:Y:S04]  /*2b70*/  SYNCS.PHASECHK.TRANS64.TRYWAIT P0, [UR4+0x90], R5 ;  /* 0x00009005ff0075a7 */ /* 0x000ea80008001104 */
[----:B------:R-:W-:Y:S01]  /*2b80*/  PRMT R6, R0, 0x654, R6 ;  /* 0x0000065400067816 */ /* 0x000fe20000000006 */
[----:B-12---:R-:W-:Y:S06]  /*2b90*/  @!P0 BRA `(.L_x_48) ;  /* 0x00000090009c8947 */ /* 0x006fec0003800000 */
.L_x_181:
[----:B------:R-:W-:Y:S01]  /*2ba0*/  ULEA UR8, UR5, UR6, 0x4 ;  /* 0x0000000605087291 */ /* 0x000fe2000f8e20ff */
[----:B------:R-:W-:Y:S01]  /*2bb0*/  SEL R3, R6, R3, !P2 ;  /* 0x0000000306037207 */ /* 0x000fe20005000000 */
[----:B------:R-:W-:Y:S01]  /*2bc0*/  UIADD3 UR9, UPT, UPT, UR4, 0x80, URZ ;  /* 0x0000008004097890 */ /* 0x000fe2000fffe0ff */
[----:B-1----:R-:W-:Y:S01]  /*2bd0*/  LEA R2, R11, UR6, 0x3 ;  /* 0x000000060b027c11 */ /* 0x002fe2000f8e18ff */
[----:B------:R-:W-:Y:S01]  /*2be0*/  UIADD3 UR8, UPT, UPT, UR8, 0xf0, URZ ;  /* 0x000000f008087890 */ /* 0x000fe2000fffe0ff */
[----:B------:R1:W-:Y:S01]  /*2bf0*/  @!P2 SYNCS.ARRIVE.TRANS64.RED RZ, [R3+URZ], R4 ;  /* 0x0000000403ffa9a7 */ /* 0x0003e200080004ff */
[----:B------:R-:W-:Y:S01]  /*2c00*/  UIADD3 UR4, UPT, UPT, UR5, 0x1, URZ ;  /* 0x0000000105047890 */ /* 0x000fe2000fffe0ff */
[----:B------:R-:W-:-:S03]  /*2c10*/  VIADD R8, R8, 0x1 ;  /* 0x0000000108087836 */ /* 0x000fc60000000000 */
[----:B------:R-:W-:Y:S02]  /*2c20*/  UISETP.NE.AND UP0, UPT, UR4, 0x2, UPT ;  /* 0x000000020400788c */ /* 0x000fe4000bf05270 */
[----:B------:R-:W-:Y:S01]  /*2c30*/  ISETP.NE.AND P0, PT, R8, 0x2, PT ;  /* 0x000000020800780c */ /* 0x000fe20003f05270 */
[----:B------:R-:W-:Y:S06]  /*2c40*/  UGETNEXTWORKID.BROADCAST [UR8], [UR9] ;  /* 0x00000000080073ca */ /* 0x000fec0008000100 */
[----:B------:R-:W-:Y:S02]  /*2c50*/  USEL UR7, URZ, 0x1, UP0 ;  /* 0x00000001ff077887 */ /* 0x000fe40008000000 */
[----:B------:R-:W-:-:S04]  /*2c60*/  USEL UR5, UR4, URZ, UP0 ;  /* 0x000000ff04057287 */ /* 0x000fc80008000000 */
[----:B------:R-:W-:Y:S02]  /*2c70*/  LOP3.LUT R12, R12, UR7, RZ, 0x3c, !PT ;  /* 0x000000070c0c7c12 */ /* 0x000fe4000f8e3cff */
[----:B-1----:R-:W-:-:S04]  /*2c80*/  SHF.L.U32 R4, R10, 0x1f, RZ ;  /* 0x0000001f0a047819 */ /* 0x002fc800000006ff */
[----:B------:R-:W1:Y:S02]  /*2c90*/  SYNCS.PHASECHK.TRANS64.TRYWAIT P1, [R2+URZ+0x80], R4 ;  /* 0x00008004020075a7 */ /* 0x000e6400080211ff */
[----:B-1----:R-:W-:Y:S05]  /*2ca0*/  @!P1 BRA `(.L_x_49) ;  /* 0x0000009000709947 */ /* 0x002fea0003800000 */
.L_x_182:
[C---:B-1----:R-:W-:Y:S01]  /*2cb0*/  LEA R4, R11.reuse, UR6, 0x4 ;  /* 0x000000060b047c11 */ /* 0x042fe2000f8e20ff */
[----:B------:R-:W-:Y:S01]  /*2cc0*/  VIADD R2, R2, 0x90 ;  /* 0x0000009002027836 */ /* 0x000fe20000000000 */
[----:B------:R-:W-:Y:S01]  /*2cd0*/  SEL R8, R8, RZ, P0 ;  /* 0x000000ff08087207 */ /* 0x000fe20000000000 */
[----:B------:R-:W-:-:S03]  /*2ce0*/  VIADD R11, R11, 0x1 ;  /* 0x000000010b0b7836 */ /* 0x000fc60000000000 */
[----:B------:R-:W1:Y:S01]  /*2cf0*/  LDS.128 R4, [R4+0xf0] ;  /* 0x0000f00004047984 */ /* 0x000e620000000c00 */
[----:B------:R-:W-:Y:S02]  /*2d00*/  PRMT R2, RZ, 0x654, R2 ;  /* 0x00000654ff027816 */ /* 0x000fe40000000002 */
[C---:B------:R-:W-:Y:S01]  /*2d10*/  ISETP.NE.AND P1, PT, R11.reuse, 0x2, PT ;  /* 0x000000020b00780c */ /* 0x040fe20003f25270 */
[----:B------:R-:W-:Y:S01]  /*2d20*/  @!PT LDS RZ, [RZ] ;  /* 0x00000000fffff984 */ /* 0x000fe20000000800 */
[----:B------:R-:W-:Y:S01]  /*2d30*/  @!PT LDS RZ, [RZ] ;  /* 0x00000000fffff984 */ /* 0x000fe20000000800 */
[----:B------:R-:W-:Y:S01]  /*2d40*/  @!PT LDS RZ, [RZ] ;  /* 0x00000000fffff984 */ /* 0x000fe20000000800 */
[----:B------:R-:W-:Y:S01]  /*2d50*/  @!PT LDS RZ, [RZ] ;  /* 0x00000000fffff984 */ /* 0x000fe20000000800 */
[----:B------:R2:W-:Y:S06]  /*2d60*/  MEMBAR.ALL.CTA ;  /* 0x0000000000007992 */ /* 0x0005ec0000008000 */
[----:B--2---:R-:W2:Y:S01]  /*2d70*/  FENCE.VIEW.ASYNC.S ;  /* 0x00000000000073c6 */ /* 0x004ea20000000000 */
[----:B------:R-:W-:Y:S01]  /*2d80*/  SEL R11, R11, RZ, P1 ;  /* 0x000000ff0b0b7207 */ /* 0x000fe20000800000 */
[----:B--2---:R2:W-:Y:S01]  /*2d90*/  SYNCS.ARRIVE.TRANS64.RED.A1T0 RZ, [R2+URZ], RZ ;  /* 0x000000ff02ff79a7 */ /* 0x0045e200081004ff */
[----:B-1----:R-:W-:-:S02]  /*2da0*/  LOP3.LUT P3, RZ, R6, 0x1, RZ, 0xc0, !PT ;  /* 0x0000000106ff7812 */ /* 0x002fc4000786c0ff */
[----:B------:R-:W-:-:S04]  /*2db0*/  SEL R4, RZ, 0x1, P1 ;  /* 0x00000001ff047807 */ /* 0x000fc80000800000 */
[----:B------:R-:W-:Y:S02]  /*2dc0*/  LOP3.LUT R10, R10, R4, RZ, 0x3c, !PT ;  /* 0x000000040a0a7212 */ /* 0x000fe400078e3cff */
[----:B--2---:R-:W-:-:S04]  /*2dd0*/  SEL R2, RZ, 0x1, P0 ;  /* 0x00000001ff027807 */ /* 0x004fc80000000000 */
[----:B------:R-:W-:Y:S01]  /*2de0*/  LOP3.LUT R9, R9, R2, RZ, 0x3c, !PT ;  /* 0x0000000209097212 */ /* 0x000fe200078e3cff */
[----:B------:R-:W-:Y:S06]  /*2df0*/  @P3 BRA `(.L_x_50) ;  /* 0xfffffffc002c3947 */ /* 0x000fec000383ffff */
[----:B------:R-:W-:Y:S01]  /*2e00*/  ULEA UR4, UR5, UR6, 0x3 ;  /* 0x0000000605047291 */ /* 0x000fe2000f8e18ff */
[----:B------:R-:W-:-:S08]  /*2e10*/  SHF.L.U32 R2, R12, 0x1f, RZ ;  /* 0x0000001f0c027819 */ /* 0x000fd000000006ff */
[----:B------:R-:W1:Y:S02]  /*2e20*/  SYNCS.PHASECHK.TRANS64 P0, [UR4+0x90], R2 ;  /* 0x00009002ff0075a7 */ /* 0x000e640008001004 */
[----:B-1----:R-:W-:Y:S05]  /*2e30*/  @P0 BRA `(.L_x_51) ;  /* 0x0000000000080947 */ /* 0x002fea0003800000 */
[----:B------:R-:W1:Y:S02]  /*2e40*/  SYNCS.PHASECHK.TRANS64.TRYWAIT P0, [UR4+0x90], R2 ;  /* 0x00009002ff0075a7 */ /* 0x000e640008001104 */
[----:B-1----:R-:W-:Y:S05]  /*2e50*/  @!P0 BRA `(.L_x_52) ;  /* 0x0000009000188947 */ /* 0x002fea0003800000 */
.L_x_51:
[----:B------:R-:W-:-:S04]  /*2e60*/  UIADD3 UR7, UPT, UPT, UR5, 0x1, URZ ;  /* 0x0000000105077890 */ /* 0x000fc8000fffe0ff */
[----:B------:R-:W-:-:S04]  /*2e70*/  UISETP.NE.AND UP0, UPT, UR7, 0x2, UPT ;  /* 0x000000020700788c */ /* 0x000fc8000bf05270 */
[----:B------:R-:W-:Y:S02]  /*2e80*/  USEL UR8, URZ, 0x1, UP0 ;  /* 0x00000001ff087887 */ /* 0x000fe40008000000 */
[----:B------:R-:W-:-:S04]  /*2e90*/  USEL UR7, UR7, URZ, UP0 ;  /* 0x000000ff07077287 */ /* 0x000fc80008000000 */
[----:B------:R-:W-:Y:S01]  /*2ea0*/  ULEA UR7, UR7, UR6, 0x3 ;  /* 0x0000000607077291 */ /* 0x000fe2000f8e18ff */
[----:B-1----:R-:W-:-:S04]  /*2eb0*/  LOP3.LUT R2, R12, UR8, RZ, 0x3c, !PT ;  /* 0x000000080c027c12 */ /* 0x002fc8000f8e3cff */
[----:B------:R-:W-:-:S04]  /*2ec0*/  SHF.L.U32 R0, R2, 0x1f, RZ ;  /* 0x0000001f02007819 */ /* 0x000fc800000006ff */
[----:B------:R-:W1:Y:S02]  /*2ed0*/  SYNCS.PHASECHK.TRANS64 P0, [UR7+0x90], R0 ;  /* 0x00009000ff0075a7 */ /* 0x000e640008001007 */
[----:B-1----:R-:W-:Y:S05]  /*2ee0*/  @P0 EXIT ;  /* 0x000000000000094d */ /* 0x002fea0003800000 */
[----:B------:R-:W-:Y:S02]  /*2ef0*/  SHF.L.U32 R2, R2, 0x1f, RZ ;  /* 0x0000001f02027819 */ /* 0x000fe400000006ff */
[----:B------:R-:W-:-:S07]  /*2f00*/  MOV R0, UR7 ;  /* 0x0000000700007c02 */ /* 0x000fce0008000f00 */
.L_x_53:
[----:B-1----:R1:W2:Y:S02]  /*2f10*/  SYNCS.PHASECHK.TRANS64.TRYWAIT P0, [R0+URZ+0x90], R2 ;  /* 0x00009002000075a7 */ /* 0x0022a400080011ff */
[----:B--2---:R-:W-:Y:S05]  /*2f20*/  @!P0 NANOSLEEP.SYNCS 0x989680 ;  /* 0x009896800000895d */ /* 0x004fea0003900000 */
[----:B------:R-:W2:Y:S02]  /*2f30*/  @!P0 SYNCS.PHASECHK.TRANS64 P0, [R0+URZ+0x90], R2 ;  /* 0x00009002000085a7 */ /* 0x000ea400080010ff */
[----:B--2---:R-:W-:Y:S05]  /*2f40*/  @P0 EXIT ;  /* 0x000000000000094d */ /* 0x004fea0003800000 */
[----:B------:R-:W-:Y:S05]  /*2f50*/  BRA `(.L_x_53) ;  /* 0xfffffffc00ec7947 */ /* 0x000fea000383ffff */
.L_x_46:
[----:B------:R-:W-:Y:S05]  /*2f60*/  BRA.U UP4, `(.L_x_54) ;  /* 0x0000000d04787547 */ /* 0x000fea000b800000 */
[----:B------:R-:W1:Y:S01]  /*2f70*/  S2UR UR7, SR_CgaCtaId ;  /* 0x00000000000779c3 */ /* 0x000e620000008800 */
[----:B------:R-:W-:Y:S01]  /*2f80*/  UMOV UR4, 0x40 ;  /* 0x0000004000047882 */ /* 0x000fe20000000000 */
[----:B------:R-:W-:Y:S01]  /*2f90*/  NOP ;  /* 0x0000000000007918 */ /* 0x000fe20000000000 */
[----:B------:R-:W-:Y:S01]  /*2fa0*/  UMOV UR6, 0x400 ;  /* 0x0000040000067882 */ /* 0x000fe20000000000 */
[----:B-1----:R-:W-:Y:S02]  /*2fb0*/  ULEA UR5, UR7, UR4, 0x18 ;  /* 0x0000000407057291 */ /* 0x002fe4000f8ec0ff */
[----:B------:R-:W-:-:S07]  /*2fc0*/  ULEA UR6, UR7, UR6, 0x18 ;  /* 0x0000000607067291 */ /* 0x000fce000f8ec0ff */
[----:B------:R-:W1:Y:S02]  /*2fd0*/  LDS.U8 R0, [UR5+0x1c] ;  /* 0x00001c05ff007984 */ /* 0x000e640008000000 */
[----:B-1----:R-:W-:-:S13]  /*2fe0*/  ISETP.NE.AND P0, PT, R0, RZ, PT ;  /* 0x000000ff0000720c */ /* 0x002fda0003f05270 */
[----:B------:R-:W-:Y:S05]  /*2ff0*/  @P0 BRA `(.L_x_55) ;  /* 0x0000000000580947 */ /* 0x000fea0003800000 */
[----:B------:R-:W-:-:S13]  /*3000*/  ELECT P0, URZ, PT ;  /* 0x0000000000ff782f */ /* 0x000fda0003800000 */
[----:B------:R-:W-:Y:S05]  /*3010*/  @!P0 BRA `(.L_x_56) ;  /* 0x0000000000608947 */ /* 0x000fea0003800000 */
[----:B------:R-:W-:Y:S01]  /*3020*/  UMOV UR4, 0x10 ;  /* 0x0000001000047882 */ /* 0x000fe20000000000 */
[----:B------:R-:W-:Y:S01]  /*3030*/  HFMA2 R0, -RZ, RZ, 0, 5.9604644775390625e-08 ;  /* 0x00000001ff007431 */ /* 0x000fe200000001ff */
[----:B------:R-:W-:-:S03]  /*3040*/  MOV R3, 0xffff ;  /* 0x0000ffff00037802 */ /* 0x000fc60000000f00 */
[----:B------:R-:W-:Y:S04]  /*3050*/  DEPBAR.LE SB1, 0x36 ;  /* 0x00009d800000791a */ /* 0x000fe80000000000 */
[----:B------:R-:W1:Y:S02]  /*3060*/  UTCATOMSWS.FIND_AND_SET.ALIGN UP0, UR4, UR4 ;  /* 0x00000004000475e3 */ /* 0x000e640008000800 */
[----:B-1----:R-:W-:Y:S01]  /*3070*/  MOV R4, UR4 ;  /* 0x0000000400047c02 */ /* 0x002fe20008000f00 */
[----:B------:R-:W-:Y:S06]  /*3080*/  BRA.U UP0, `(.L_x_57) ;  /* 0x0000000100187547 */ /* 0x000fec000b800000 */
.L_x_58:
[----:B------:R-:W-:Y:S05]  /*3090*/  NANOSLEEP 0x64 ;  /* 0x000000640000795d */ /* 0x000fea0003800000 */
[----:B------:R-:W-:-:S05]  /*30a0*/  UMOV UR4, 0x10 ;  /* 0x0000001000047882 */ /* 0x000fca0000000000 */
[----:B------:R-:W-:Y:S04]  /*30b0*/  DEPBAR.LE SB1, 0x36 ;  /* 0x00009d800000791a */ /* 0x000fe80000000000 */
[----:B------:R-:W1:Y:S02]  /*30c0*/  UTCATOMSWS.FIND_AND_SET.ALIGN UP0, UR4, UR4 ;  /* 0x00000004000475e3 */ /* 0x000e640008000800 */
[----:B-1----:R-:W-:Y:S01]  /*30d0*/  MOV R4, UR4 ;  /* 0x0000000400047c02 */ /* 0x002fe20008000f00 */
[----:B------:R-:W-:Y:S05]  /*30e0*/  BRA.U !UP0, `(.L_x_58) ;  /* 0xfffffffd08e87547 */ /* 0x000fea000b83ffff */
.L_x_57:
[-C--:B------:R-:W-:Y:S02]  /*30f0*/  SHF.L.U32 R3, R3, R4.reuse, RZ ;  /* 0x0000000403037219 */ /* 0x080fe400000006ff */
[----:B------:R-:W-:Y:S01]  /*3100*/  SHF.L.U32 R0, R0, R4, RZ ;  /* 0x0000000400007219 */ /* 0x000fe200000006ff */
[----:B------:R-:W-:Y:S02]  /*3110*/  IMAD.SHL.U32 R4, R4, 0x20, RZ ;  /* 0x0000002004047824 */ /* 0x000fe400078e00ff */
[----:B------:R1:W-:Y:S04]  /*3120*/  ATOMS.OR RZ, [UR5+0x14], R3 ;  /* 0x00001403ffff798c */ /* 0x0003e8000b000005 */
[----:B------:R1:W-:Y:S04]  /*3130*/  ATOMS.OR RZ, [UR5+0x18], R0 ;  /* 0x00001800ffff798c */ /* 0x0003e8000b000005 */
[----:B------:R1:W-:Y:S01]  /*3140*/  STS [UR6+0x110], R4 ;  /* 0x00011004ff007988 */ /* 0x0003e20008000806 */
[----:B------:R-:W-:Y:S05]  /*3150*/  BRA `(.L_x_56) ;  /* 0x0000000000107947 */ /* 0x000fea0003800000 */
.L_x_55:
[----:B------:R-:W-:Y:S02]  /*3160*/  MOV R0, 0xffffffff ;  /* 0xffffffff00007802 */ /* 0x000fe40000000f00 */
[----:B------:R-:W-:-:S03]  /*3170*/  MOV R4, 0x31a0 ;  /* 0x000031a000047802 */ /* 0x000fc60000000f00 */
[----:B------:R1:W-:Y:S04]  /*3180*/  STS [UR6+0x110], R0 ;  /* 0x00011000ff007988 */ /* 0x0003e80008000806 */
[----:B-1---5:R-:W-:Y:S05]  /*3190*/  CALL.REL.NOINC `($__internal_1_$__cuda_sm10x_tcgen05_guardrail_trap_phase_invalid_during_alloc) ;  /* 0x0000009400e07944 */ /* 0x022fea0003c00000 */
.L_x_56:
[----:B------:R-:W-:Y:S05]  /*31a0*/  WARPSYNC.ALL ;  /* 0x0000000000007948 */ /* 0x000fea0003800000 */
[----:B------:R-:W2:Y:S01]  /*31b0*/  S2UR UR4, SR_CgaCtaId ;  /* 0x00000000000479c3 */ /* 0x000ea20000008800 */
[----:B------:R-:W-:Y:S01]  /*31c0*/  UMOV UR26, 0x400 ;  /* 0x00000400001a7882 */ /* 0x000fe20000000000 */
[----:B------:R-:W-:-:S06]  /*31d0*/  NOP ;  /* 0x0000000000007918 */ /* 0x000fcc0000000000 */
[----:B------:R-:W-:Y:S06]  /*31e0*/  BAR.ARV 0x6, 0xa0 ;  /* 0x0182800000007b1d */ /* 0x000fec0000002000 */
[----:B------:R-:W3:Y:S01]  /*31f0*/  LDCU UR5, c[0x0][0x38c] ;  /* 0x00007180ff0577ac */ /* 0x000ee20008000800 */
[----:B------:R-:W-:Y:S01]  /*3200*/  LOP3.LUT R2, R2, 0xffff, RZ, 0xc0, !PT ;  /* 0x0000ffff02027812 */ /* 0x000fe200078ec0ff */
[----:B------:R-:W-:Y:S01]  /*3210*/  IMAD.MOV.U32 R11, RZ, RZ, 0x1 ;  /* 0x00000001ff0b7424 */ /* 0x000fe200078e00ff */
[----:B------:R-:W-:Y:S01]  /*3220*/  CS2R R8, SRZ ;  /* 0x0000000000087805 */ /* 0x000fe2000001ff00 */
[----:B------:R-:W4:Y:S01]  /*3230*/  LDCU UR7, c[0x0][0x38c] ;  /* 0x00007180ff0777ac */ /* 0x000f220008000800 */
[----:B------:R-:W-:Y:S01]  /*3240*/  R2UR UR27, R2 ;  /* 0x00000000021b72ca */ /* 0x000fe200000e0000 */
[----:B------:R-:W-:Y:S01]  /*3250*/  IMAD.MOV.U32 R10, RZ, RZ, RZ ;  /* 0x000000ffff0a7224 */ /* 0x000fe200078e00ff */
[----:B------:R-:W-:Y:S01]  /*3260*/  UMOV UR31, URZ ;  /* 0x000000ff001f7c82 */ /* 0x000fe20008000000 */
[----:B------:R-:W-:Y:S01]  /*3270*/  UMOV UR22, URZ ;  /* 0x000000ff00167c82 */ /* 0x000fe20008000000 */
[----:B--2---:R-:W-:Y:S01]  /*3280*/  ULEA UR26, UR4, UR26, 0x18 ;  /* 0x0000001a041a7291 */ /* 0x004fe2000f8ec0ff */
[----:B------:R-:W-:Y:S01]  /*3290*/  UMOV UR38, 0x0 ;  /* 0x0000000000267882 */ /* 0x000fe20000000000 */
[----:B------:R-:W-:-:S02]  /*32a0*/  UMOV UR39, 0x8400910 ;  /* 0x0840091000277882 */ /* 0x000fc40000000000 */
[----:B------:R-:W-:Y:S02]  /*32b0*/  UIADD3 UR4, UPT, UPT, UR26, 0x10800, URZ ;  /* 0x000108001a047890 */ /* 0x000fe4000fffe0ff */
[----:B------:R-:W-:Y:S02]  /*32c0*/  UIADD3 UR6, UPT, UPT, UR26, 0x1c800, URZ ;  /* 0x0001c8001a067890 */ /* 0x000fe4000fffe0ff */
[----:B---3--:R-:W-:Y:S01]  /*32d0*/  UIADD3 UR5, UPT, UPT, UR5, 0x1f, URZ ;  /* 0x0000001f05057890 */ /* 0x008fe2000fffe0ff */
[----:B-1----:R-:W1:Y:S01]  /*32e0*/  LDS R0, [UR26+0x110] ;  /* 0x0001101aff007984 */ /* 0x002e620008000800 */
[----:B------:R-:W-:Y:S01]  /*32f0*/  UMOV UR36, 0x0 ;  /* 0x0000000000247882 */ /* 0x000fe20000000000 */
[----:B------:R-:W-:Y:S01]  /*3300*/  UMOV UR37, 0x8400910 ;  /* 0x0840091000257882 */ /* 0x000fe20000000000 */
[----:B------:R-:W-:Y:S02]  /*3310*/  USHF.R.S32.HI UR40, URZ, 0x1f, UR5 ;  /* 0x0000001fff287899 */ /* 0x000fe40008011405 */
[----:B----4-:R-:W-:-:S02]  /*3320*/  UISETP.GE.AND UP4, UPT, UR7, 0x1, UPT ;  /* 0x000000010700788c */ /* 0x010fc4000bf86270 */
[----:B------:R-:W-:Y:S02]  /*3330*/  ULEA.HI UR40, UR40, UR5, URZ, 0x5 ;  /* 0x0000000528287291 */ /* 0x000fe4000f8f28ff */
[----:B------:R-:W-:Y:S02]  /*3340*/  USHF.R.U32.HI UR5, URZ, 0x4, UR4 ;  /* 0x00000004ff057899 */ /* 0x000fe40008011604 */
[----:B------:R-:W-:Y:S02]  /*3350*/  USHF.R.S32.HI UR40, URZ, 0x5, UR40 ;  /* 0x00000005ff287899 */ /* 0x000fe40008011428 */
[----:B------:R-:W-:Y:S02]  /*3360*/  USHF.R.U32.HI UR4, URZ, 0x4, UR6 ;  /* 0x00000004ff047899 */ /* 0x000fe40008011606 */
[----:B------:R-:W-:Y:S02]  /*3370*/  UISETP.LT.AND UP0, UPT, UR40, 0x1, UPT ;  /* 0x000000012800788c */ /* 0x000fe4000bf01270 */
[----:B------:R-:W-:-:S02]  /*3380*/  ULOP3.LUT UR5, UR5, 0x3fff, URZ, 0xc0, !UPT ;  /* 0x00003fff05057892 */ /* 0x000fc4000f8ec0ff */
[----:B------:R-:W-:Y:S02]  /*3390*/  ULOP3.LUT UR4, UR4, 0x3fff, URZ, 0xc0, !UPT ;  /* 0x00003fff04047892 */ /* 0x000fe4000f8ec0ff */
[----:B------:R-:W-:Y:S02]  /*33a0*/  USEL UR41, UR40, 0x1, !UP0 ;  /* 0x0000000128297887 */ /* 0x000fe4000c000000 */
[----:B------:R-:W-:Y:S02]  /*33b0*/  ULOP3.LUT UR28, UR5, 0x10000, URZ, 0xfc, !UPT ;  /* 0x00010000051c7892 */ /* 0x000fe4000f8efcff */
[----:B------:R-:W-:Y:S02]  /*33c0*/  ULOP3.LUT UR29, UR4, 0x10000, URZ, 0xfc, !UPT ;  /* 0x00010000041d7892 */ /* 0x000fe4000f8efcff */
[----:B------:R-:W-:Y:S01]  /*33d0*/  UIADD3 UR41, UPT, UPT, -UR41, URZ, URZ ;  /* 0x000000ff29297290 */ /* 0x000fe2000fffe1ff */
[----:B------:R-:W-:Y:S01]  /*33e0*/  UMOV UR34, 0x0 ;  /* 0x0000000000227882 */ /* 0x000fe20000000000 */
[----:B------:R-:W-:Y:S01]  /*33f0*/  UMOV UR35, 0x8400910 ;  /* 0x0840091000237882 */ /* 0x000fe20000000000 */
[----:B------:R-:W-:Y:S01]  /*3400*/  UMOV UR32, 0x0 ;  /* 0x0000000000207882 */ /* 0x000fe20000000000 */
[----:B------:R-:W-:Y:S01]  /*3410*/  UMOV UR33, 0x8400910 ;  /* 0x0840091000217882 */ /* 0x000fe20000000000 */
[----:B-1----:R-:W-:-:S15]  /*3420*/  R2UR UR42, R0 ;  /* 0x00000000002a72ca */ /* 0x002fde00000e0000 */
.L_x_65:
[----:B------:R-:W-:Y:S02]  /*3430*/  LEA R0, R10, UR26, 0x3 ;  /* 0x0000001a0a007c11 */ /* 0x000fe4000f8e18ff */
[----:B------:R-:W-:Y:S02]  /*3440*/  SHF.L.U32 R2, R9, 0x1f, RZ ;  /* 0x0000001f09027819 */ /* 0x000fe400000006ff */
[----:B------:R-:W-:Y:S01]  /*3450*/  PLOP3.LUT P0, PT, PT, PT, UP4, 0x80, 0x8 ;  /* 0x000000000008781c */ /* 0x000fe20003f0f048 */
[----:B------:R-:W-:Y:S01]  /*3460*/  VIADD R3, R0, 0x90 ;  /* 0x0000009000037836 */ /* 0x000fe20000000000 */
[----:B-1----:R-:W1:Y:S02]  /*3470*/  SYNCS.PHASECHK.TRANS64.TRYWAIT P1, [R0+URZ+0x80], R2 ;  /* 0x00008002000075a7 */ /* 0x002e6400080211ff */
[----:B-1-3--:R-:W-:Y:S09]  /*3480*/  @!P1 BRA `(.L_x_59) ;  /* 0x0000008800a49947 */ /* 0x00aff20003800000 */
.L_x_184:
[----:B------:R-:W-:Y:S01]  /*3490*/  LEA R4, R10, UR26, 0x4 ;  /* 0x0000001a0a047c11 */ /* 0x000fe2000f8e20ff */
[----:B------:R-:W-:Y:S01]  /*34a0*/  @UP4 ULEA UR4, UR22, UR26, 0x3 ;  /* 0x0000001a16044291 */ /* 0x000fe2000f8e18ff */
[----:B------:R-:W-:Y:S01]  /*34b0*/  PLOP3.LUT P2, PT, PT, PT, PT, 0x80, 0x8 ;  /* 0x000000000008781c */ /* 0x000fe20003f4f070 */
[----:B------:R-:W-:Y:S01]  /*34c0*/  ULEA UR30, UR31, UR26, 0x3 ;  /* 0x0000001a1f1e7291 */ /* 0x000fe2000f8e18ff */
[----:B------:R-:W-:Y:S01]  /*34d0*/  PRMT R3, RZ, 0x654, R3 ;  /* 0x00000654ff037816 */ /* 0x000fe20000000003 */
[----:B------:R-:W-:Y:S01]  /*34e0*/  ULEA UR11, UR31, UR42, 0x8 ;  /* 0x0000002a1f0b7291 */ /* 0x000fe2000f8e40ff */
[----:B------:R-:W2:Y:S01]  /*34f0*/  LDS.128 R4, [R4+0xf0] ;  /* 0x0000f00004047984 */ /* 0x000ea20000000c00 */
[----:B-1----:R-:W-:Y:S02]  /*3500*/  @P0 SHF.L.U32 R2, R8, 0x1f, RZ ;  /* 0x0000001f08020819 */ /* 0x002fe400000006ff */
[----:B------:R-:W-:Y:S01]  /*3510*/  SHF.L.U32 R0, R11, 0x1f, RZ ;  /* 0x0000001f0b007819 */ /* 0x000fe200000006ff */
[----:B------:R-:W-:Y:S01]  /*3520*/  @!PT LDS RZ, [RZ] ;  /* 0x00000000fffff984 */ /* 0x000fe20000000800 */
[----:B------:R-:W-:Y:S01]  /*3530*/  @!PT LDS RZ, [RZ] ;  /* 0x00000000fffff984 */ /* 0x000fe20000000800 */
[----:B------:R-:W-:Y:S01]  /*3540*/  @!PT LDS RZ, [RZ] ;  /* 0x00000000fffff984 */ /* 0x000fe20000000800 */
[----:B------:R-:W-:Y:S01]  /*3550*/  @!PT LDS RZ, [RZ] ;  /* 0x00000000fffff984 */ /* 0x000fe20000000800 */
[----:B------:R1:W-:Y:S06]  /*3560*/  MEMBAR.ALL.CTA ;  /* 0x0000000000007992 */ /* 0x0003ec0000008000 */
[----:B-1----:R-:W1:Y:S02]  /*3570*/  FENCE.VIEW.ASYNC.S ;  /* 0x00000000000073c6 */ /* 0x002e640000000000 */
[----:B-1----:R1:W-:Y:S01]  /*3580*/  SYNCS.ARRIVE.TRANS64.RED.A1T0 RZ, [R3+URZ], RZ ;  /* 0x000000ff03ff79a7 */ /* 0x0023e200081004ff */
[----:B------:R1:W3:Y:S01]  /*3590*/  @P0 SYNCS.PHASECHK.TRANS64.TRYWAIT P2, [UR4], R2 ;  /* 0x00000002ff0005a7 */ /* 0x0002e20008041104 */
[----:B--2---:R-:W-:Y:S01]  /*35a0*/  LOP3.LUT P1, RZ, R6, 0x1, RZ, 0xc0, !PT ;  /* 0x0000000106ff7812 */ /* 0x004fe2000782c0ff */
[----:B------:R-:W2:Y:S02]  /*35b0*/  SYNCS.PHASECHK.TRANS64.TRYWAIT P0, [UR30+0xb0], R0 ;  /* 0x0000b000ff0075a7 */ /* 0x000ea4000800111e */
[----:B-123--:R-:W-:Y:S10]  /*35c0*/  @!P0 BRA `(.L_x_60) ;  /* 0x0000008800688947 */ /* 0x00eff40003800000 */
.L_x_186:
[----:B------:R-:W-:Y:S01]  /*35d0*/  IADD3 R10, PT, PT, R10, 0x1, RZ ;  /* 0x000000010a0a7810 */ /* 0x000fe20007ffe0ff */
[----:B------:R-:W-:Y:S06]  /*35e0*/  BRA.U !UP4, `(.L_x_61) ;  /* 0x000000010cc07547 */ /* 0x000fec000b800000 */
[----:B------:R-:W-:Y:S01]  /*35f0*/  UPLOP3.LUT UP2, UPT, UPT, UPT, UPT, 0x40, 0x4 ;  /* 0x000000000004789c */ /* 0x000fe20003f4e870 */
[----:B------:R-:W-:Y:S01]  /*3600*/  UMOV UR24, UR41 ;  /* 0x0000002900187c82 */ /* 0x000fe20008000000 */
[----:B------:R-:W-:Y:S01]  /*3610*/  UMOV UR23, UR40 ;  /* 0x0000002800177c82 */ /* 0x000fe20008000000 */
[----:B------:R-:W-:-:S08]  /*3620*/  UMOV UR10, UR22 ;  /* 0x00000016000a7c82 */ /* 0x000fd00008000000 */
.L_x_64:
[----:B------:R-:W-:Y:S02]  /*3630*/  UIADD3 UR24, UPT, UPT, UR24, 0x1, URZ ;  /* 0x0000000118187890 */ /* 0x000fe4000fffe0ff */
[----:B--2---:R-:W-:Y:S02]  /*3640*/  ULEA UR5, UR10, UR26, 0x3 ;  /* 0x0000001a0a057291 */ /* 0x004fe4000f8e18ff */
[----:B------:R-:W-:Y:S01]  /*3650*/  UISETP.NE.AND UP3, UPT, UR24, URZ, UPT ;  /* 0x000000ff1800728c */ /* 0x000fe2000bf65270 */
[----:B---3--:R-:W-:Y:S10]  /*3660*/  @P2 BRA `(.L_x_62) ;  /* 0x00000000000c2947 */ /* 0x008ff40003800000 */
[----:B-1----:R-:W-:Y:S04]  /*3670*/  SHF.L.U32 R2, R8, 0x1f, RZ ;  /* 0x0000001f08027819 */ /* 0x002fe800000006ff */
[----:B------:R-:W1:Y:S02]  /*3680*/  SYNCS.PHASECHK.TRANS64.TRYWAIT P0, [UR5], R2 ;  /* 0x00000002ff0075a7 */ /* 0x000e640008001105 */
[----:B-1----:R-:W-:Y:S05]  /*3690*/  @!P0 BRA `(.L_x_63) ;  /* 0x00000088004c8947 */ /* 0x002fea0003800000 */
.L_x_62:
[----:B------:R-:W-:Y:S01]  /*36a0*/  UISETP.NE.AND UP0, UPT, UR23, 0x1, UPT ;  /* 0x000000011700788c */ /* 0x000fe2000bf05270 */
[----:B------:R-:W-:Y:S01]  /*36b0*/  PLOP3.LUT P2, PT, PT, PT, PT, 0x80, 0x8 ;  /* 0x000000000008781c */ /* 0x000fe20003f4f070 */
[----:B------:R-:W-:Y:S02]  /*36c0*/  UIADD3 UR4, UPT, UPT, UR10, 0x1, URZ ;  /* 0x000000010a047890 */ /* 0x000fe4000fffe0ff */
[----:B------:R-:W-:Y:S02]  /*36d0*/  UIADD3 UR25, UPT, UPT, UR5, 0x18, URZ ;  /* 0x0000001805197890 */ /* 0x000fe4000fffe0ff */
[----:B------:R-:W-:Y:S01]  /*36e0*/  UISETP.NE.AND UP1, UPT, UR4, 0x3, UPT ;  /* 0x000000030400788c */ /* 0x000fe2000bf25270 */
[----:B------:R-:W-:Y:S01]  /*36f0*/  PLOP3.LUT P0, PT, PT, PT, UP0, 0x80, 0x8 ;  /* 0x000000000008781c */ /* 0x000fe20003f0f008 */
[----:B------:R-:W-:Y:S02]  /*3700*/  UIADD3 UR23, UPT, UPT, UR23, -0x1, URZ ;  /* 0xffffffff17177890 */ /* 0x000fe4000fffe0ff */
[----:B------:R-:W-:Y:S02]  /*3710*/  USEL UR6, URZ, 0x1, UP1 ;  /* 0x00000001ff067887 */ /* 0x000fe40008800000 */
[----:B------:R-:W-:Y:S01]  /*3720*/  USEL UR22, UR4, URZ, UP1 ;  /* 0x000000ff04167287 */ /* 0x000fe20008800000 */
[----:B------:R-:W-:Y:S01]  /*3730*/  UMOV UR7, 0x40004040 ;  /* 0x4000404000077882 */ /* 0x000fe20000000000 */
[----:B------:R-:W-:Y:S02]  /*3740*/  UMOV UR5, 0x40004040 ;  /* 0x4000404000057882 */ /* 0x000fe40000000000 */
[----:B------:R-:W-:Y:S01]  /*3750*/  @UP0 ULEA UR4, UR22, UR26, 0x3 ;  /* 0x0000001a16040291 */ /* 0x000fe2000f8e18ff */
[----:B------:R-:W-:Y:S01]  /*3760*/  LOP3.LUT R8, R8, UR6, RZ, 0x3c, !PT ;  /* 0x0000000608087c12 */ /* 0x000fe2000f8e3cff */
[----:B------:R-:W-:Y:S01]  /*3770*/  ULEA UR6, UR10, UR29, 0xb ;  /* 0x0000001d0a067291 */ /* 0x000fe2000f8e58ff */
[----:B------:R-:W-:Y:S02]  /*3780*/  UMOV UR21, 0x40004040 ;  /* 0x4000404000157882 */ /* 0x000fe40000000000 */
[----:B-1----:R-:W-:Y:S01]  /*3790*/  @P0 SHF.L.U32 R0, R8, 0x1f, RZ ;  /* 0x0000001f08000819 */ /* 0x002fe200000006ff */
[----:B------:R-:W-:Y:S02]  /*37a0*/  UIADD3 UR20, UPT, UPT, UR6, 0x2, URZ ;  /* 0x0000000206147890 */ /* 0x000fe4000fffe0ff */
[----:B------:R-:W-:Y:S01]  /*37b0*/  UIADD3 UR16, UPT, UPT, UR6, 0x4, URZ ;  /* 0x0000000406107890 */ /* 0x000fe2000fffe0ff */
[----:B------:R2:W3:Y:S01]  /*37c0*/  @P0 SYNCS.PHASECHK.TRANS64.TRYWAIT P2, [UR4], R0 ;  /* 0x00000000ff0005a7 */ /* 0x0004e20008041104 */
[----:B------:R-:W-:Y:S02]  /*37d0*/  ULEA UR4, UR10, UR28, 0xa ;  /* 0x0000001c0a047291 */ /* 0x000fe4000f8e50ff */
[----:B------:R-:W-:Y:S02]  /*37e0*/  UIADD3 UR12, UPT, UPT, UR6, 0x6, URZ ;  /* 0x00000006060c7890 */ /* 0x000fe4000fffe0ff */
[----:B------:R-:W-:Y:S02]  /*37f0*/  UIADD3 UR18, UPT, UPT, UR4, 0x2, URZ ;  /* 0x0000000204127890 */ /* 0x000fe4000fffe0ff */
[----:B------:R-:W-:Y:S02]  /*3800*/  UIADD3 UR14, UPT, UPT, UR4, 0x4, URZ ;  /* 0x00000004040e7890 */ /* 0x000fe4000fffe0ff */
[----:B------:R-:W-:Y:S01]  /*3810*/  UIADD3 UR8, UPT, UPT, UR4, 0x6, URZ ;  /* 0x0000000604087890 */ /* 0x000fe2000fffe0ff */
[----:B------:R2:W-:Y:S01]  /*3820*/  UTCHMMA gdesc[UR4], gdesc[UR6], tmem[UR11], tmem[UR38], idesc[UR39], UP2 ;  /* 0x00ff2606040075ea */ /* 0x0005e2000900000b */
[----:B------:R-:W-:Y:S01]  /*3830*/  UPLOP3.LUT UP2, UPT, UPT, UPT, UPT, 0x80, 0x8 ;  /* 0x000000000008789c */ /* 0x000fe20003f4f070 */
[----:B------:R-:W-:Y:S01]  /*3840*/  UMOV UR19, 0x40004040 ;  /* 0x4000404000137882 */ /* 0x000fe20000000000 */
[----:B------:R-:W-:Y:S01]  /*3850*/  UMOV UR17, 0x40004040 ;  /* 0x4000404000117882 */ /* 0x000fe20000000000 */
[----:B------:R2:W-:Y:S01]  /*3860*/  UTCHMMA gdesc[UR18], gdesc[UR20], tmem[UR11], tmem[UR36], idesc[UR37], UPT ;  /* 0x00ff2414120075ea */ /* 0x0005e2000b80000b */
[----:B------:R-:W-:Y:S01]  /*3870*/  UMOV UR15, 0x40004040 ;  /* 0x40004040000f7882 */ /* 0x000fe20000000000 */
[----:B------:R-:W-:Y:S01]  /*3880*/  UMOV UR13, 0x40004040 ;  /* 0x40004040000d7882 */ /* 0x000fe20000000000 */
[----:B------:R-:W-:Y:S01]  /*3890*/  UMOV UR9, 0x40004040 ;  /* 0x4000404000097882 */ /* 0x000fe20000000000 */
[----:B------:R2:W-:Y:S01]  /*38a0*/  UTCHMMA gdesc[UR14], gdesc[UR16], tmem[UR11], tmem[UR34], idesc[UR35], UPT ;  /* 0x00ff22100e0075ea */ /* 0x0005e2000b80000b */
[----:B------:R2:W-:Y:S01]  /*38b0*/  UTCHMMA gdesc[UR8], gdesc[UR12], tmem[UR11], tmem[UR32], idesc[UR33], UPT ;  /* 0x00ff200c080075ea */ /* 0x0005e2000b80000b */
[----:B------:R2:W-:Y:S01]  /*38c0*/  UTCBAR.MULTICAST [UR25], URZ, UR27 ;  /* 0x000000ff190073e9 */ /* 0x0005e2000800081b */
[----:B------:R-:W-:Y:S01]  /*38d0*/  UMOV UR10, UR22 ;  /* 0x00000016000a7c82 */ /* 0x000fe20008000000 */
[----:B------:R-:W-:Y:S05]  /*38e0*/  BRA.U UP3, `(.L_x_64) ;  /* 0xfffffffd03507547 */ /* 0x000fea000b83ffff */
.L_x_61:
[----:B--2---:R-:W-:Y:S01]  /*38f0*/  UIADD3 UR4, UPT, UPT, UR31, 0x1, URZ ;  /* 0x000000011f047890 */ /* 0x004fe2000fffe0ff */
[C---:B------:R-:W-:Y:S01]  /*3900*/  ISETP.NE.AND P0, PT, R10.reuse, 0x2, PT ;  /* 0x000000020a00780c */ /* 0x040fe20003f05270 */
[----:B------:R-:W-:Y:S02]  /*3910*/  UIADD3 UR5, UPT, UPT, UR30, 0xa0, URZ ;  /* 0x000000a01e057890 */ /* 0x000fe4000fffe0ff */
[----:B------:R-:W-:Y:S01]  /*3920*/  UISETP.NE.AND UP0, UPT, UR4, 0x2, UPT ;  /* 0x000000020400788c */ /* 0x000fe2000bf05270 */
[----:B-1----:R-:W-:Y:S02]  /*3930*/  SEL R0, RZ, 0x1, P0 ;  /* 0x00000001ff007807 */ /* 0x002fe40000000000 */
[----:B------:R-:W-:Y:S01]  /*3940*/  SEL R10, R10, RZ, P0 ;  /* 0x000000ff0a0a7207 */ /* 0x000fe20000000000 */
[----:B------:R-:W-:Y:S01]  /*3950*/  USEL UR6, URZ, 0x1, UP0 ;  /* 0x00000001ff067887 */ /* 0x000fe20008000000 */
[----:B------:R-:W-:Y:S01]  /*3960*/  LOP3.LUT R9, R9, R0, RZ, 0x3c, !PT ;  /* 0x0000000009097212 */ /* 0x000fe200078e3cff */
[----:B------:R-:W-:Y:S01]  /*3970*/  USEL UR31, UR4, URZ, UP0 ;  /* 0x000000ff041f7287 */ /* 0x000fe20008000000 */
[----:B------:R1:W-:Y:S03]  /*3980*/  UTCBAR [UR5], URZ ;  /* 0x000000ff050073e9 */ /* 0x0003e600080000ff */
[----:B------:R-:W-:Y:S01]  /*3990*/  LOP3.LUT R11, R11, UR6, RZ, 0x3c, !PT ;  /* 0x000000060b0b7c12 */ /* 0x000fe2000f8e3cff */
[----:B------:R-:W-:Y:S07]  /*39a0*/  @P1 BRA `(.L_x_65) ;  /* 0xfffffff800a01947 */ /* 0x000fee000383ffff */
[----:B------:R-:W2:Y:S01]  /*39b0*/  S2UR UR7, SR_CgaCtaId ;  /* 0x00000000000779c3 */ /* 0x000ea20000008800 */
[----:B------:R-:W-:Y:S01]  /*39c0*/  ELECT P0, URZ, PT ;  /* 0x0000000000ff782f */ /* 0x000fe20003800000 */
[----:B------:R-:W-:Y:S01]  /*39d0*/  IMAD.MOV.U32 R0, RZ, RZ, 0x1 ;  /* 0x00000001ff007424 */ /* 0x000fe200078e00ff */
[----:B------:R-:W-:Y:S01]  /*39e0*/  UIADD3 UR26, UPT, UPT, UR26, 0xb0, URZ ;  /* 0x000000b01a1a7890 */ /* 0x000fe2000fffe0ff */
[----:B------:R-:W-:Y:S01]  /*39f0*/  SHF.L.U32 R2, R11, 0x1f, RZ ;  /* 0x0000001f0b027819 */ /* 0x000fe200000006ff */
[----:B------:R-:W-:-:S03]  /*3a00*/  UMOV UR4, 0x40 ;  /* 0x0000004000047882 */ /* 0x000fc60000000000 */
[----:B------:R-:W-:Y:S01]  /*3a10*/  UVIRTCOUNT.DEALLOC.SMPOOL 0x80 ;  /* 0x000000800000784c */ /* 0x000fe20000000000 */
[----:B--2---:R-:W-:Y:S02]  /*3a20*/  ULEA UR7, UR7, UR4, 0x18 ;  /* 0x0000000407077291 */ /* 0x004fe4000f8ec0ff */
[----:B------:R-:W-:-:S07]  /*3a30*/  ULEA UR4, UR31, UR26, 0x3 ;  /* 0x0000001a1f047291 */ /* 0x000fce000f8e18ff */
[----:B------:R2:W-:Y:S02]  /*3a40*/  @P0 STS.U8 [UR7+0x1c], R0 ;  /* 0x00001c00ff000988 */ /* 0x0005e40008000007 */
[----:B------:R-:W4:Y:S02]  /*3a50*/  SYNCS.PHASECHK.TRANS64.TRYWAIT P0, [UR4], R2 ;  /* 0x00000002ff0075a7 */ /* 0x000f240008001104 */
[----:B--2-4-:R-:W-:Y:S05]  /*3a60*/  @!P0 BRA `(.L_x_66) ;  /* 0x0000008400708947 */ /* 0x014fea0003800000 */
.L_x_189:
[----:B------:R-:W-:-:S04]  /*3a70*/  UIADD3 UR4, UPT, UPT, UR31, 0x1, URZ ;  /* 0x000000011f047890 */ /* 0x000fc8000fffe0ff */
[----:B------:R-:W-:-:S04]  /*3a80*/  UISETP.NE.AND UP0, UPT, UR4, 0x2, UPT ;  /* 0x000000020400788c */ /* 0x000fc8000bf05270 */
[----:B-1----:R-:W-:Y:S02]  /*3a90*/  USEL UR5, URZ, 0x1, UP0 ;  /* 0x00000001ff057887 */ /* 0x002fe40008000000 */
[----:B------:R-:W-:-:S04]  /*3aa0*/  USEL UR4, UR4, URZ, UP0 ;  /* 0x000000ff04047287 */ /* 0x000fc80008000000 */
[----:B------:R-:W-:Y:S01]  /*3ab0*/  ULEA UR4, UR4, UR26, 0x3 ;  /* 0x0000001a04047291 */ /* 0x000fe2000f8e18ff */
[----:B--2---:R-:W-:-:S04]  /*3ac0*/  LOP3.LUT R2, R11, UR5, RZ, 0x3c, !PT ;  /* 0x000000050b027c12 */ /* 0x004fc8000f8e3cff */
[----:B------:R-:W-:-:S04]  /*3ad0*/  SHF.L.U32 R2, R2, 0x1f, RZ ;  /* 0x0000001f02027819 */ /* 0x000fc800000006ff */
[----:B------:R-:W1:Y:S02]  /*3ae0*/  SYNCS.PHASECHK.TRANS64.TRYWAIT P0, [UR4], R2 ;  /* 0x00000002ff0075a7 */ /* 0x000e640008001104 */
[----:B-1----:R-:W-:Y:S05]  /*3af0*/  @!P0 BRA `(.L_x_67) ;  /* 0x0000008400648947 */ /* 0x002fea0003800000 */
.L_x_191:
[----:B------:R-:W-:Y:S01]  /*3b00*/  NOP ;  /* 0x0000000000007918 */ /* 0x000fe20000000000 */
[----:B-1----:R-:W1:Y:S01]  /*3b10*/  LDS R0, [UR7+0x14] ;  /* 0x00001407ff007984 */ /* 0x002e620008000800 */
[----:B------:R-:W-:Y:S01]  /*3b20*/  ULOP3.LUT UR4, UR42, 0xffff, URZ, 0xc0, !UPT ;  /* 0x0000ffff2a047892 */ /* 0x000fe2000f8ec0ff */
[----:B------:R-:W-:Y:S01]  /*3b30*/  UMOV UR5, 0xffff ;  /* 0x0000ffff00057882 */ /* 0x000fe20000000000 */
[----:B------:R-:W-:Y:S02]  /*3b40*/  UMOV UR6, 0x1 ;  /* 0x0000000100067882 */ /* 0x000fe40000000000 */
[----:B------:R-:W-:-:S04]  /*3b50*/  USHF.R.U32.HI UR4, URZ, 0x5, UR4 ;  /* 0x00000005ff047899 */ /* 0x000fc80008011604 */
[----:B------:R-:W-:Y:S02]  /*3b60*/  USHF.L.U32 UR5, UR5, UR4, URZ ;  /* 0x0000000405057299 */ /* 0x000fe400080006ff */
[----:B------:R-:W-:-:S04]  /*3b70*/  USHF.L.U32 UR4, UR6, UR4, URZ ;  /* 0x0000000406047299 */ /* 0x000fc800080006ff */
[----:B-1----:R-:W-:-:S04]  /*3b80*/  LOP3.LUT R0, R0, UR5, RZ, 0xc0, !PT ;  /* 0x0000000500007c12 */ /* 0x002fc8000f8ec0ff */
[----:B------:R-:W-:-:S13]  /*3b90*/  ISETP.NE.AND P0, PT, R0, UR5, PT ;  /* 0x0000000500007c0c */ /* 0x000fda000bf05270 */
[----:B------:R-:W-:Y:S05]  /*3ba0*/  @P0 BRA `(.L_x_68) ;  /* 0x0000000000580947 */ /* 0x000fea0003800000 */
[----:B------:R-:W1:Y:S02]  /*3bb0*/  LDS R0, [UR7+0x18] ;  /* 0x00001807ff007984 */ /* 0x000e640008000800 */
[----:B-1----:R-:W-:-:S04]  /*3bc0*/  LOP3.LUT R0, R0, UR4, RZ, 0xc0, !PT ;  /* 0x0000000400007c12 */ /* 0x002fc8000f8ec0ff */
[----:B------:R-:W-:-:S13]  /*3bd0*/  ISETP.NE.AND P0, PT, R0, UR4, PT ;  /* 0x0000000400007c0c */ /* 0x000fda000bf05270 */
[----:B------:R-:W-:Y:S05]  /*3be0*/  @P0 BRA `(.L_x_69) ;  /* 0x00000000003c0947 */ /* 0x000fea0003800000 */
[----:B------:R-:W1:Y:S01]  /*3bf0*/  S2R R2, SR_LANEID ;  /* 0x0000000000027919 */ /* 0x000e620000000000 */
[----:B------:R-:W-:-:S06]  /*3c00*/  ULOP3.LUT UR5, URZ, UR5, URZ, 0x33, !UPT ;  /* 0x00000005ff057292 */ /* 0x000fcc000f8e33ff */
[----:B------:R-:W-:-:S04]  /*3c10*/  IMAD.U32 R0, RZ, RZ, UR5 ;  /* 0x00000005ff007e24 */ /* 0x000fc8000f8e00ff */
[----:B------:R2:W4:Y:S02]  /*3c20*/  REDUX UR8, R0 ;  /* 0x00000000000873c4 */ /* 0x0005240000000000 */
[----:B------:R1:W-:Y:S01]  /*3c30*/  UTCATOMSWS.AND URZ, UR5 ;  /* 0x0000000500ff79e3 */ /* 0x0003e20008000000 */
[----:B--2---:R-:W-:Y:S01]  /*3c40*/  LOP3.LUT R0, RZ, UR4, RZ, 0x33, !PT ;  /* 0x00000004ff007c12 */ /* 0x004fe2000f8e33ff */
[----:B------:R-:W-:Y:S02]  /*3c50*/  VOTEU.ANY UR4, UPT, PT ;  /* 0x0000000000047886 */ /* 0x000fe400038e0100 */
[----:B------:R-:W-:Y:S02]  /*3c60*/  UFLO.U32 UR4, UR4 ;  /* 0x00000004000472bd */ /* 0x000fe400080e0000 */
[----:B------:R-:W2:Y:S04]  /*3c70*/  REDUX UR6, R0 ;  /* 0x00000000000673c4 */ /* 0x000ea80000000000 */
[----:B-1----:R-:W-:-:S02]  /*3c80*/  ISETP.EQ.U32.AND P0, PT, R2, UR4, PT ;  /* 0x0000000402007c0c */ /* 0x002fc4000bf02070 */
[----:B----4-:R-:W-:-:S11]  /*3c90*/  MOV R2, UR8 ;  /* 0x0000000800027c02 */ /* 0x010fd60008000f00 */
[----:B------:R1:W-:Y:S01]  /*3ca0*/  @P0 ATOMS.AND RZ, [UR7+0x14], R2 ;  /* 0x00001402ffff098c */ /* 0x0003e2000a800007 */
[----:B--2---:R-:W-:-:S05]  /*3cb0*/  IMAD.U32 R0, RZ, RZ, UR6 ;  /* 0x00000006ff007e24 */ /* 0x004fca000f8e00ff */
[----:B------:R1:W-:Y:S01]  /*3cc0*/  @P0 ATOMS.AND RZ, [UR7+0x18], R0 ;  /* 0x00001800ffff098c */ /* 0x0003e2000a800007 */
[----:B------:R-:W-:Y:S05]  /*3cd0*/  BRA `(.L_x_70) ;  /* 0x0000000000147947 */ /* 0x000fea0003800000 */
.L_x_69:
[----:B------:R-:W-:Y:S02]  /*3ce0*/  MOV R2, 0x3d00 ;  /* 0x00003d0000027802 */ /* 0x000fe40000000f00 */
[----:B---3-5:R-:W-:Y:S05]  /*3cf0*/  CALL.REL.NOINC `($__internal_0_$__cuda_sm10x_tcgen05_guardrail_trap_col_being_dealloced_not_returned_by_alloc) ;  /* 0x0000008800fc7944 */ /* 0x028fea0003c00000 */
[----:B------:R-:W-:Y:S05]  /*3d00*/  BRA `(.L_x_70) ;  /* 0x0000000000087947 */ /* 0x000fea0003800000 */
.L_x_68:
[----:B------:R-:W-:Y:S02]  /*3d10*/  MOV R2, 0x3d30 ;  /* 0x00003d3000027802 */ /* 0x000fe40000000f00 */
[----:B---3-5:R-:W-:Y:S05]  /*3d20*/  CALL.REL.NOINC `($__internal_2_$__cuda_sm10x_tcgen05_guardrail_trap_unallocated_columns_being_dealloced) ;  /* 0x0000008c00087944 */ /* 0x028fea0003c00000 */
.L_x_70:
[----:B------:R-:W-:Y:S01]  /*3d30*/  NOP ;  /* 0x0000000000007918 */ /* 0x000fe20000000000 */
[----:B------:R-:W-:Y:S05]  /*3d40*/  EXIT ;  /* 0x000000000000794d */ /* 0x000fea0003800000 */
.L_x_54:
[----:B------:R-:W-:-:S09]  /*3d50*/  UISETP.NE.OR UP0, UPT, UR17, 0x3, !UP3 ;  /* 0x000000031100788c */ /* 0x000fd2000df05670 */
[----:B------:R-:W-:Y:S05]  /*3d60*/  BRA.U UP0, `(.L_x_71) ;  /* 0x0000001500c87547 */ /* 0x000fea000b800000 */
[----:B------:R-:W1:Y:S01]  /*3d70*/  S2UR UR10, SR_CgaCtaId ;  /* 0x00000000000a79c3 */ /* 0x000e620000008800 */
[----:B------:R-:W2:Y:S01]  /*3d80*/  LDCU UR46, c[0x0][0x370] ;  /* 0x00006e00ff2e77ac */ /* 0x000ea20008000800 */
[----:B------:R-:W-:Y:S01]  /*3d90*/  HFMA2 R14, -RZ, RZ, 0, 0 ;  /* 0x00000000ff0e7431 */ /* 0x000fe200000001ff */
[----:B------:R-:W-:Y:S01]  /*3da0*/  MOV R13, RZ ;  /* 0x000000ff000d7202 */ /* 0x000fe20000000f00 */
[----:B------:R-:W-:Y:S01]  /*3db0*/  HFMA2 R7, -RZ, RZ, 0, 2 ;  /* 0x00004000ff077431 */ /* 0x000fe200000001ff */
[----:B------:R-:W2:Y:S03]  /*3dc0*/  LDCU.128 UR48, c[0x0][0xb10] ;  /* 0x00016200ff3077ac */ /* 0x000ea60008000c00 */
[----:B------:R-:W3:Y:S01]  /*3dd0*/  LDC.64 R16, c[0x0][0x348] ;  /* 0x0000d200ff107b82 */ /* 0x000ee20000000a00 */
[----:B------:R-:W4:Y:S01]  /*3de0*/  LDCU UR39, c[0x0][0x374] ;  /* 0x00006e80ff2777ac */ /* 0x000f220008000800 */
[----:B------:R-:W1:Y:S06]  /*3df0*/  LDCU UR15, c[0x0][0xb0c] ;  /* 0x00016180ff0f77ac */ /* 0x000e6c0008000800 */
[----:B------:R-:W3:Y:S01]  /*3e00*/  LDC.64 R2, c[0x0][0x888] ;  /* 0x00022200ff027b82 */ /* 0x000ee20000000a00 */
[----:B------:R-:W3:Y:S01]  /*3e10*/  LDCU UR54, c[0x0][0xb20] ;  /* 0x00016400ff3677ac */ /* 0x000ee20008000800 */
[----:B------:R-:W3:Y:S06]  /*3e20*/  LDCU UR4, c[0x0][0xb30] ;  /* 0x00016600ff0477ac */ /* 0x000eec0008000800 */
[----:B------:R-:W3:Y:S01]  /*3e30*/  LDC.64 R4, c[0x0][0x890] ;  /* 0x00022400ff047b82 */ /* 0x000ee20000000a00 */
[----:B------:R-:W-:Y:S01]  /*3e40*/  UMOV UR21, 0x400 ;  /* 0x0000040000157882 */ /* 0x000fe20000000000 */
[----:B--2---:R-:W-:-:S02]  /*3e50*/  UIMAD.WIDE.U32 UR6, UR46, UR48, URZ ;  /* 0x000000302e0672a5 */ /* 0x004fc4000f8e00ff */
[----:B----4-:R-:W-:Y:S02]  /*3e60*/  UIMAD.WIDE.U32 UR8, UR39, UR51, URZ ;  /* 0x00000033270872a5 */ /* 0x010fe4000f8e00ff */
[----:B-1----:R-:W-:Y:S02]  /*3e70*/  ULEA UR21, UR10, UR21, 0x18 ;  /* 0x000000150a157291 */ /* 0x002fe4000f8ec0ff */
[----:B------:R-:W-:Y:S02]  /*3e80*/  UPLOP3.LUT UP1, UPT, UPT, UPT, UPT, 0x40, 0x4 ;  /* 0x000000000004789c */ /* 0x000fe40003f2e870 */
[----:B------:R-:W-:Y:S02]  /*3e90*/  UIADD3 UR41, UPT, UPT, UR21, 0x30, URZ ;  /* 0x0000003015297890 */ /* 0x000fe4000fffe0ff */
[----:B------:R-:W-:Y:S02]  /*3ea0*/  UIADD3 UR33, UPT, UPT, UR21, 0x38, URZ ;  /* 0x0000003815217890 */ /* 0x000fe4000fffe0ff */
[----:B------:R-:W-:-:S02]  /*3eb0*/  UIADD3 UR25, UPT, UPT, UR21, 0x40, URZ ;  /* 0x0000004015197890 */ /* 0x000fc4000fffe0ff */
[----:B------:R-:W-:Y:S01]  /*3ec0*/  UIADD3 UR17, UPT, UPT, UR21, 0x48, URZ ;  /* 0x0000004815117890 */ /* 0x000fe2000fffe0ff */
[----:B------:R-:W-:Y:S01]  /*3ed0*/  UMOV UR6, UR7 ;  /* 0x0000000700067c82 */ /* 0x000fe20008000000 */
[----:B------:R-:W-:Y:S01]  /*3ee0*/  UMOV UR47, UR9 ;  /* 0x00000009002f7c82 */ /* 0x000fe20008000000 */
[----:B------:R-:W-:Y:S02]  /*3ef0*/  UISETP.GE.AND UP0, UPT, UR45, 0x1, UPT ;  /* 0x000000012d00788c */ /* 0x000fe4000bf06270 */
[----:B------:R-:W-:Y:S01]  /*3f00*/  UISETP.NE.AND UP4, UPT, UR45, 0x1, UPT ;  /* 0x000000012d00788c */ /* 0x000fe2000bf85270 */
[----:B------:R-:W1:Y:S01]  /*3f10*/  LDCU.64 UR22, c[0x0][0xb28] ;  /* 0x00016500ff1677ac */ /* 0x000e620008000a00 */
[----:B------:R-:W-:Y:S02]  /*3f20*/  UISETP.NE.AND UP6, UPT, UR15, 0x1, UPT ;  /* 0x000000010f00788c */ /* 0x000fe4000bfc5270 */
[----:B------:R-:W-:Y:S02]  /*3f30*/  UISETP.NE.AND UP5, UPT, UR50, 0x1, UPT ;  /* 0x000000013200788c */ /* 0x000fe4000bfa5270 */
[----:B------:R-:W-:-:S02]  /*3f40*/  USHF.R.U32.HI UR52, URZ, UR49, UR6 ;  /* 0x00000031ff347299 */ /* 0x000fc40008011606 */
[----:B------:R-:W-:Y:S02]  /*3f50*/  UPRMT UR37, UR10, 0x654, UR41 ;  /* 0x000006540a257896 */ /* 0x000fe40008000029 */
[----:B------:R-:W-:Y:S02]  /*3f60*/  UPRMT UR31, UR10, 0x654, UR33 ;  /* 0x000006540a1f7896 */ /* 0x000fe40008000021 */
[----:B------:R-:W-:Y:S02]  /*3f70*/  UPRMT UR30, UR10, 0x654, UR25 ;  /* 0x000006540a1e7896 */ /* 0x000fe40008000019 */
[----:B------:R-:W-:Y:S02]  /*3f80*/  UPRMT UR29, UR10, 0x654, UR17 ;  /* 0x000006540a1d7896 */ /* 0x000fe40008000011 */
[----:B---3--:R-:W-:Y:S02]  /*3f90*/  USHF.R.U32.HI UR47, URZ, UR54, UR47 ;  /* 0x00000036ff2f7299 */ /* 0x008fe4000801162f */
[----:B------:R-:W-:-:S11]  /*3fa0*/  UISETP.NE.AND UP3, UPT, UR4, 0x1, UPT ;  /* 0x000000010400788c */ /* 0x000fd6000bf65270 */
.L_x_86:
[C---:B------:R-:W-:Y:S02]  /*3fb0*/  LEA R12, R14.reuse, UR21, 0x3 ;  /* 0x000000150e0c7c11 */ /* 0x040fe4000f8e18ff */
[----:B------:R-:W-:Y:S02]  /*3fc0*/  SHF.L.U32 R0, R13, 0x1f, RZ ;  /* 0x0000001f0d007819 */ /* 0x000fe400000006ff */
[----:B------:R-:W-:Y:S02]  /*3fd0*/  LEA R8, R14, UR21, 0x4 ;  /* 0x000000150e087c11 */ /* 0x000fe4000f8e20ff */
[----:B--2---:R-:W2:Y:S02]  /*3fe0*/  SYNCS.PHASECHK.TRANS64.TRYWAIT P0, [R12+URZ+0x80], R0 ;  /* 0x000080000c0075a7 */ /* 0x004ea400080011ff */
[----:B--2---:R-:W-:Y:S05]  /*3ff0*/  @!P0 BRA `(.L_x_72) ;  /* 0x00000080003c8947 */ /* 0x004fea0003800000 */
.L_x_192:
[----:B------:R-:W3:Y:S01]  /*4000*/  LDS.128 R8, [R8+0xf0] ;  /* 0x0000f00008087984 */ /* 0x000ee20000000c00 */
[----:B------:R-:W-:Y:S01]  /*4010*/  UISETP.GE.AND UP0, UPT, UR45, 0x1, UPT ;  /* 0x000000012d00788c */ /* 0x000fe2000bf06270 */
[----:B------:R-:W-:Y:S01]  /*4020*/  @!PT LDS RZ, [RZ] ;  /* 0x00000000fffff984 */ /* 0x000fe20000000800 */
[----:B------:R-:W-:Y:S01]  /*4030*/  @!PT LDS RZ, [RZ] ;  /* 0x00000000fffff984 */ /* 0x000fe20000000800 */
[----:B------:R-:W-:Y:S01]  /*4040*/  @!PT LDS RZ, [RZ] ;  /* 0x00000000fffff984 */ /* 0x000fe20000000800 */
[----:B------:R-:W-:Y:S01]  /*4050*/  @!PT LDS RZ, [RZ] ;  /* 0x00000000fffff984 */ /* 0x000fe20000000800 */
[----:B------:R4:W-:Y:S06]  /*4060*/  MEMBAR.ALL.CTA ;  /* 0x0000000000007992 */ /* 0x0009ec0000008000 */
[----:B----4-:R-:W4:Y:S01]  /*4070*/  FENCE.VIEW.ASYNC.S ;  /* 0x00000000000073c6 */ /* 0x010f220000000000 */
[----:B---3--:R-:W-:Y:S11]  /*4080*/  LOP3.LUT P0, RZ, R10, 0x1, RZ, 0xc0, !PT ;  /* 0x000000010aff7812 */ /* 0x008ff6000780c0ff */
[----:B------:R-:W-:Y:S02]  /*4090*/  @!UPT UIADD3 URZ, UPT, UPT, URZ, URZ, URZ ;  /* 0x000000fffffff290 */ /* 0x000fe4000fffe0ff */
[----:B----4-:R-:W-:Y:S01]  /*40a0*/  VOTEU.ANY UP2, P0 ;  /* 0x0000000000ff7886 */ /* 0x010fe20000040100 */
[----:B------:R-:W-:Y:S11]  /*40b0*/  PLOP3.LUT P0, PT, PT, PT, UP2, 0x80, 0x8 ;  /* 0x000000000008781c */ /* 0x000ff60003f0f028 */
[----:B------:R-:W-:Y:S02]  /*40c0*/  @!UPT UIADD3 URZ, UPT, UPT, URZ, URZ, URZ ;  /* 0x000000fffffff290 */ /* 0x000fe4000fffe0ff */
[----:B--2---:R-:W-:Y:S02]  /*40d0*/  @P0 SHF.R.U32.HI R0, RZ, 0x10, R9 ;  /* 0x00000010ff000819 */ /* 0x004fe40000011609 */
[----:B------:R-:W-:Y:S02]  /*40e0*/  @P0 MOV R6, R8 ;  /* 0x0000000800060202 */ /* 0x000fe40000000f00 */
[----:B------:R-:W-:Y:S01]  /*40f0*/  @P0 R2UR UR4, R0 ;  /* 0x00000000000402ca */ /* 0x000fe200000e0000 */
[----:B------:R-:W-:Y:S01]  /*4100*/  VIADD R0, R12, 0x90 ;  /* 0x000000900c007836 */ /* 0x000fe20000000000 */
[----:B------:R-:W-:Y:S02]  /*4110*/  @P0 LOP3.LUT R8, R9, 0xffff, RZ, 0xc0, !PT ;  /* 0x0000ffff09080812 */ /* 0x000fe400078ec0ff */
[----:B------:R-:W-:Y:S02]  /*4120*/  @P0 R2UR UR6, R6 ;  /* 0x00000000060602ca */ /* 0x000fe400000e0000 */
[----:B------:R-:W-:Y:S02]  /*4130*/  PRMT R0, RZ, 0x654, R0 ;  /* 0x00000654ff007816 */ /* 0x000fe40000000000 */
[----:B------:R-:W-:Y:S02]  /*4140*/  @P0 R2UR UR5, R8 ;  /* 0x00000000080502ca */ /* 0x000fe400000e0000 */
[----:B------:R2:W-:Y:S03]  /*4150*/  SYNCS.ARRIVE.TRANS64.RED.A1T0 RZ, [R0+URZ], RZ ;  /* 0x000000ff00ff79a7 */ /* 0x0005e600081004ff */
[----:B------:R-:W-:Y:S04]  /*4160*/  @UP2 UMOV UR38, UR4 ;  /* 0x0000000400262c82 */ /* 0x000fe80008000000 */
[----:B------:R-:W-:Y:S04]  /*4170*/  @UP2 UMOV UR14, UR6 ;  /* 0x00000006000e2c82 */ /* 0x000fe80008000000 */
[----:B------:R-:W-:Y:S01]  /*4180*/  @UP2 UMOV UR13, UR5 ;  /* 0x00000005000d2c82 */ /* 0x000fe20008000000 */
[----:B------:R-:W-:Y:S05]  /*4190*/  BRA.U !UP0, `(.L_x_73) ;  /* 0x0000000108a47547 */ /* 0x000fea000b800000 */
[----:B------:R-:W-:Y:S02]  /*41a0*/  UIMAD.WIDE.U32 UR18, UR13, UR51, URZ ;  /* 0x000000330d1272a5 */ /* 0x000fe4000f8e00ff */
[----:B------:R-:W-:Y:S02]  /*41b0*/  UIMAD.WIDE.U32 UR26, UR14, UR48, URZ ;  /* 0x000000300e1a72a5 */ /* 0x000fe4000f8e00ff */
[----:B------:R-:W-:Y:S02]  /*41c0*/  USEL UR4, UR39, UR47, !UP5 ;  /* 0x0000002f27047287 */ /* 0x000fe4000e800000 */
[----:B------:R-:W-:Y:S02]  /*41d0*/  USEL UR7, UR46, UR52, !UP6 ;  /* 0x000000342e077287 */ /* 0x000fe4000f000000 */
[----:B-1----:R-:W-:Y:S02]  /*41e0*/  UIMAD.WIDE.U32 UR8, UR4, UR22, URZ ;  /* 0x00000016040872a5 */ /* 0x002fe4000f8e00ff */
[----:B------:R-:W-:Y:S01]  /*41f0*/  UIMAD.WIDE.U32 UR10, UR7, UR22, URZ ;  /* 0x00000016070a72a5 */ /* 0x000fe2000f8e00ff */
[----:B------:R-:W-:Y:S02]  /*4200*/  UMOV UR5, UR19 ;  /* 0x0000001300057c82 */ /* 0x000fe40008000000 */
[----:B------:R-:W-:Y:S03]  /*4210*/  USHF.R.U32.HI UR6, URZ, UR54, UR5 ;  /* 0x00000036ff067299 */ /* 0x000fe60008011605 */
[----:B------:R-:W-:Y:S01]  /*4220*/  UMOV UR5, UR27 ;  /* 0x0000001b00057c82 */ /* 0x000fe20008000000 */
[----:B------:R-:W-:Y:S02]  /*4230*/  USEL UR6, UR13, UR6, !UP5 ;  /* 0x000000060d067287 */ /* 0x000fe4000e800000 */
[----:B------:R-:W-:Y:S03]  /*4240*/  USHF.R.U32.HI UR12, URZ, UR49, UR5 ;  /* 0x00000031ff0c7299 */ /* 0x000fe60008011605 */
[----:B------:R-:W-:Y:S02]  /*4250*/  UMOV UR5, UR9 ;  /* 0x0000000900057c82 */ /* 0x000fe40008000000 */
[----:B------:R-:W-:Y:S03]  /*4260*/  @UP4 USHF.R.U32.HI UR4, URZ, UR23, UR5 ;  /* 0x00000017ff044299 */ /* 0x000fe60008011605 */
[----:B------:R-:W-:Y:S01]  /*4270*/  UMOV UR5, UR11 ;  /* 0x0000000b00057c82 */ /* 0x000fe20008000000 */
[----:B------:R-:W-:Y:S02]  /*4280*/  UIMAD UR4, UR45, UR4, URZ ;  /* 0x000000042d0472a4 */ /* 0x000fe4000f8e02ff */
[----:B------:R-:W-:Y:S02]  /*4290*/  @UP4 USHF.R.U32.HI UR7, URZ, UR23, UR5 ;  /* 0x00000017ff074299 */ /* 0x000fe40008011605 */
[----:B------:R-:W-:Y:S02]  /*42a0*/  UIMAD.WIDE.U32 UR10, UR6, UR22, URZ ;  /* 0x00000016060a72a5 */ /* 0x000fe4000f8e00ff */
[----:B------:R-:W-:Y:S02]  /*42b0*/  USEL UR5, UR14, UR12, !UP6 ;  /* 0x0000000c0e057287 */ /* 0x000fe4000f000000 */
[----:B------:R-:W-:Y:S02]  /*42c0*/  UIMAD UR8, UR45, UR7, URZ ;  /* 0x000000072d0872a4 */ /* 0x000fe4000f8e02ff */
[----:B------:R-:W-:Y:S03]  /*42d0*/  UISETP.GE.AND UP0, UPT, UR6, UR4, UPT ;  /* 0x000000040600728c */ /* 0x000fe6000bf06270 */
[----:B------:R-:W-:Y:S01]  /*42e0*/  UMOV UR4, UR11 ;  /* 0x0000000b00047c82 */ /* 0x000fe20008000000 */
[----:B------:R-:W-:Y:S02]  /*42f0*/  UISETP.GE.OR UP0, UPT, UR5, UR8, UP0 ;  /* 0x000000080500728c */ /* 0x000fe40008706670 */
[----:B------:R-:W-:Y:S02]  /*4300*/  USHF.R.U32.HI UR4, URZ, UR23, UR4 ;  /* 0x00000017ff047299 */ /* 0x000fe40008011604 */
[----:B------:R-:W-:Y:S02]  /*4310*/  UIMAD.WIDE.U32 UR8, UR5, UR22, URZ ;  /* 0x00000016050872a5 */ /* 0x000fe4000f8e00ff */
[----:B------:R-:W-:Y:S04]  /*4320*/  USEL UR10, UR6, UR4, !UP4 ;  /* 0x00000004060a7287 */ /* 0x000fe8000e000000 */
[----:B------:R-:W-:Y:S01]  /*4330*/  UIADD3 UR11, UPT, UPT, -UR10, URZ, URZ ;  /* 0x000000ff0a0b7290 */ /* 0x000fe2000fffe1ff */
[----:B------:R-:W-:Y:S02]  /*4340*/  @!UP0 UMOV UR4, UR9 ;  /* 0x0000000900048c82 */ /* 0x000fe40008000000 */
[----:B------:R-:W-:Y:S02]  /*4350*/  @!UP0 USHF.R.U32.HI UR4, URZ, UR23, UR4 ;  /* 0x00000017ff048299 */ /* 0x000fe40008011604 */
[----:B------:R-:W-:Y:S02]  /*4360*/  UIMAD UR8, UR45, UR11, UR6 ;  /* 0x0000000b2d0872a4 */ /* 0x000fe4000f8e0206 */
[----:B------:R-:W-:Y:S04]  /*4370*/  @!UP0 USEL UR4, UR5, UR4, !UP4 ;  /* 0x0000000405048287 */ /* 0x000fe8000e000000 */
[----:B------:R-:W-:Y:S02]  /*4380*/  @!UP0 UIMAD UR7, UR7, UR8, UR4 ;  /* 0x00000008070782a4 */ /* 0x000fe4000f8e0204 */
[----:B------:R-:W-:Y:S02]  /*4390*/  @!UP0 UIADD3 UR9, UPT, UPT, UR10, -UR4, URZ ;  /* 0x800000040a098290 */ /* 0x000fe4000fffe0ff */
[----:B------:R-:W-:Y:S02]  /*43a0*/  UIADD3 UR8, UPT, UPT, -UR6, URZ, URZ ;  /* 0x000000ff06087290 */ /* 0x000fe4000fffe1ff */
[----:B------:R-:W-:Y:S02]  /*43b0*/  UIADD3 UR4, UPT, UPT, -UR5, URZ, URZ ;  /* 0x000000ff05047290 */ /* 0x000fe4000fffe1ff */
[----:B------:R-:W-:Y:S03]  /*43c0*/  @!UP0 UIMAD UR6, UR9, UR45, UR5 ;  /* 0x0000002d090682a4 */ /* 0x000fe6000f8e0205 */
[----:B------:R-:W-:Y:S01]  /*43d0*/  @!UP0 UMOV UR5, UR7 ;  /* 0x0000000700058c82 */ /* 0x000fe20008000000 */
[----:B------:R-:W-:Y:S02]  /*43e0*/  UIMAD UR7, UR15, UR4, UR14 ;  /* 0x000000040f0772a4 */ /* 0x000fe4000f8e020e */
[----:B------:R-:W-:Y:S02]  /*43f0*/  UIMAD UR4, UR50, UR8, UR13 ;  /* 0x00000008320472a4 */ /* 0x000fe4000f8e020d */
[----:B------:R-:W-:Y:S02]  /*4400*/  UIMAD UR14, UR5, UR15, UR7 ;  /* 0x0000000f050e72a4 */ /* 0x000fe4000f8e0207 */
[----:B------:R-:W-:Y:S11]  /*4410*/  UIMAD UR13, UR6, UR50, UR4 ;  /* 0x00000032060d72a4 */ /* 0x000ff6000f8e0204 */
[----:B------:R-:W-:Y:S01]  /*4420*/  @!UPT UIADD3 URZ, UPT, UPT, URZ, URZ, URZ ;  /* 0x000000fffffff290 */ /* 0x000fe2000fffe0ff */
.L_x_73:
[----:B------:R-:W3:Y:S01]  /*4430*/  @!UP3 LDCU.128 UR8, c[0x0][0xb10] ;  /* 0x00016200ff08b7ac */ /* 0x000ee20008000c00 */
[----:B------:R-:W-:Y:S01]  /*4440*/  IMAD.MOV.U32 R10, RZ, RZ, 0x1 ;  /* 0x00000001ff0a7424 */ /* 0x000fe200078e00ff */
[C---:B------:R-:W-:Y:S02]  /*4450*/  ISETP.NE.U32.AND P1, PT, R4.reuse, RZ, PT ;  /* 0x000000ff0400720c */ /* 0x040fe40003f25070 */
[----:B------:R-:W-:Y:S02]  /*4460*/  ISETP.NE.U32.AND P0, PT, R4, RZ, PT ;  /* 0x000000ff0400720c */ /* 0x000fe40003f05070 */
[C---:B------:R-:W-:Y:S01]  /*4470*/  ISETP.NE.AND.EX P1, PT, R5.reuse, RZ, PT, P1 ;  /* 0x000000ff0500720c */ /* 0x040fe20003f25310 */
[----:B------:R-:W4:Y:S01]  /*4480*/  @!UP3 LDCU UR5, c[0x0][0xb0c] ;  /* 0x00016180ff05b7ac */ /* 0x000f220008000800 */
[----:B------:R-:W-:Y:S02]  /*4490*/  ISETP.NE.AND.EX P0, PT, R5, RZ, PT, P0 ;  /* 0x000000ff0500720c */ /* 0x000fe40003f05300 */
[----:B------:R-:W-:Y:S01]  /*44a0*/  SHF.L.U32 R10, R10, 0x1f, RZ ;  /* 0x0000001f0a0a7819 */ /* 0x000fe200000006ff */
[----:B------:R-:W-:Y:S02]  /*44b0*/  USHF.L.U32 UR43, UR16, 0x7, URZ ;  /* 0x00000007102b7899 */ /* 0x000fe400080006ff */
[----:B------:R-:W-:Y:S02]  /*44c0*/  USHF.L.U32 UR42, UR20, 0x8, URZ ;  /* 0x00000008142a7899 */ /* 0x000fe400080006ff */
[----:B---3--:R-:W-:Y:S07]  /*44d0*/  UIMAD.WIDE.U32 UR6, UR14, UR8, URZ ;  /* 0x000000080e0672a5 */ /* 0x008fee000f8e00ff */
[----:B------:R-:W-:Y:S01]  /*44e0*/  @!UP3 UMOV UR4, UR7 ;  /* 0x000000070004bc82 */ /* 0x000fe20008000000 */
[----:B----4-:R-:W-:Y:S02]  /*44f0*/  @!UP3 UISETP.NE.AND UP0, UPT, UR5, 0x1, UPT ;  /* 0x000000010500b88c */ /* 0x010fe4000bf05270 */
[----:B------:R-:W-:Y:S02]  /*4500*/  @!UP3 USHF.R.U32.HI UR4, URZ, UR9, UR4 ;  /* 0x00000009ff04b299 */ /* 0x000fe40008011604 */
[----:B------:R-:W-:Y:S02]  /*4510*/  UIMAD.WIDE.U32 UR6, UR13, UR11, URZ ;  /* 0x0000000b0d0672a5 */ /* 0x000fe4000f8e00ff */
[----:B------:R-:W-:Y:S02]  /*4520*/  @!UP3 USEL UR8, UR14, UR4, !UP0 ;  /* 0x000000040e08b287 */ /* 0x000fe4000c000000 */
[----:B------:R-:W-:Y:S03]  /*4530*/  @!UP3 UISETP.NE.AND UP0, UPT, UR10, 0x1, UPT ;  /* 0x000000010a00b88c */ /* 0x000fe6000bf05270 */
[----:B------:R-:W-:Y:S02]  /*4540*/  @!UP3 UMOV UR6, UR7 ;  /* 0x000000070006bc82 */ /* 0x000fe40008000000 */
[----:B------:R-:W3:Y:S02]  /*4550*/  @!UP3 LDCU UR4, c[0x0][0xb20] ;  /* 0x00016400ff04b7ac */ /* 0x000ee40008000800 */
[----:B---3--:R-:W-:Y:S04]  /*4560*/  @!UP3 USHF.R.U32.HI UR6, URZ, UR4, UR6 ;  /* 0x00000004ff06b299 */ /* 0x008fe80008011606 */
[----:B------:R-:W-:Y:S04]  /*4570*/  @!UP3 USEL UR6, UR13, UR6, !UP0 ;  /* 0x000000060d06b287 */ /* 0x000fe8000c000000 */
[----:B------:R-:W-:Y:S02]  /*4580*/  @!UP3 UIADD3 UR4, UPT, UPT, -UR8, UR6, URZ ;  /* 0x000000060804b290 */ /* 0x000fe4000fffe1ff */
[----:B------:R-:W-:Y:S02]  /*4590*/  @!UP3 UIADD3 UR6, UPT, UPT, UR8, -UR6, URZ ;  /* 0x800000060806b290 */ /* 0x000fe4000fffe0ff */
[----:B------:R-:W-:Y:S02]  /*45a0*/  @!UP3 UIMAD UR14, UR4, UR5, UR14 ;  /* 0x00000005040eb2a4 */ /* 0x000fe4000f8e020e */
[----:B------:R-:W-:Y:S01]  /*45b0*/  @!UP3 UIMAD UR13, UR6, UR10, UR13 ;  /* 0x0000000a060db2a4 */ /* 0x000fe2000f8e020d */
[----:B------:R-:W-:Y:S11]  /*45c0*/  BRA.U UP1, `(.L_x_74) ;  /* 0x0000000101107547 */ /* 0x000ff6000b800000 */
[----:B------:R-:W-:Y:S04]  /*45d0*/  MOV R6, UR53 ;  /* 0x0000003500067c02 */ /* 0x000fe80008000f00 */
[----:B------:R-:W-:Y:S04]  /*45e0*/  SHF.L.U32 R6, R6, 0x1f, RZ ;  /* 0x0000001f06067819 */ /* 0x000fe800000006ff */
[----:B------:R-:W3:Y:S02]  /*45f0*/  SYNCS.PHASECHK.TRANS64.TRYWAIT P2, [UR21+0x78], R6 ;  /* 0x00007806ff0075a7 */ /* 0x000ee40008041115 */
[----:B---3--:R-:W-:Y:S05]  /*4600*/  @!P2 BRA `(.L_x_75) ;  /* 0x0000007800cca947 */ /* 0x008fea0003800000 */
.L_x_74:
[----:B------:R-:W-:Y:S05]  /*4610*/  @!P1 BRA `(.L_x_76) ;  /* 0x0000000000309947 */ /* 0x000fea0003800000 */
[----:B------:R-:W-:Y:S01]  /*4620*/  ISETP.NE.U32.AND P1, PT, R2, RZ, PT ;  /* 0x000000ff0200720c */ /* 0x000fe20003f25070 */
[----:B------:R-:W3:Y:S01]  /*4630*/  LDCU.64 UR4, c[0x0][0x358] ;  /* 0x00006b00ff0477ac */ /* 0x000ee20008000a00 */
[----:B------:R-:W-:Y:S02]  /*4640*/  IMAD.MOV.U32 R83, RZ, RZ, 0x1 ;  /* 0x00000001ff537424 */ /* 0x000fe400078e00ff */
[----:B------:R-:W-:Y:S11]  /*4650*/  ISETP.NE.AND.EX P1, PT, R3, RZ, PT, P1 ;  /* 0x000000ff0300720c */ /* 0x000ff60003f25310 */
[----:B------:R-:W-:Y:S02]  /*4660*/  @!UPT UIADD3 URZ, UPT, UPT, URZ, URZ, URZ ;  /* 0x000000fffffff290 */ /* 0x000fe4000fffe0ff */
[----:B------:R-:W4:Y:S01]  /*4670*/  @P1 LDC.64 R8, c[0x0][0x888] ;  /* 0x00022200ff081b82 */ /* 0x000f220000000a00 */
[----:B--2---:R-:W-:Y:S04]  /*4680*/  @P1 IMAD R0, R4, UR36, RZ ;  /* 0x0000002404001c24 */ /* 0x004fe8000f8e02ff */
[----:B----4-:R-:W-:Y:S04]  /*4690*/  @P1 IMAD.WIDE R8, R0, 0x4, R8 ;  /* 0x0000000400081825 */ /* 0x010fe800078e0208 */
[----:B------:R-:W-:Y:S01]  /*46a0*/  HFMA2 R0, -RZ, RZ, 0, 5.9604644775390625e-08 ;  /* 0x00000001ff007431 */ /* 0x000fe200000001ff */
[----:B---3-5:R3:W5:Y:S04]  /*46b0*/  @P1 LDG.E R45, desc[UR4][R8.64] ;  /* 0x00000004082d1981 */ /* 0x028768000c1e1900 */
[----:B------:R-:W-:Y:S01]  /*46c0*/  @!P1 PRMT R83, R0, 0x7610, R83 ;  /* 0x0000761000539816 */ /* 0x000fe20000000053 */
[----:B---3--:R-:W4:Y:S06]  /*46d0*/  @!P1 LDC R45, c[0x0][0x880] ;  /* 0x00022000ff2d9b82 */ /* 0x008f2c0000000800 */
.L_x_76:
[----:B----45:R-:W-:Y:S01]  /*46e0*/  @!P0 FSETP.EQ.AND P1, PT, R45, RZ, PT ;  /* 0x000000ff2d00820b */ /* 0x030fe20003f22000 */
[----:B------:R-:W-:Y:S01]  /*46f0*/  @!UPT UIADD3 URZ, UPT, UPT, URZ, URZ, URZ ;  /* 0x000000fffffff290 */ /* 0x000fe2000fffe0ff */
[----:B------:R-:W-:Y:S11]  /*4700*/  @!P0 BRA `(.L_x_77) ;  /* 0x0000000000188947 */ /* 0x000ff60003800000 */
[----:B------:R-:W-:Y:S02]  /*4710*/  LOP3.LUT P0, RZ, R83, 0xff, RZ, 0xc0, !PT ;  /* 0x000000ff53ff7812 */ /* 0x000fe4000780c0ff */
[----:B------:R-:W-:Y:S04]  /*4720*/  ISETP.NE.U32.AND P1, PT, R2, RZ, PT ;  /* 0x000000ff0200720c */ /* 0x000fe80003f25070 */
[----:B------:R-:W-:Y:S04]  /*4730*/  ISETP.NE.AND.EX P1, PT, R3, RZ, PT, P1 ;  /* 0x000000ff0300720c */ /* 0x000fe80003f25310 */
[----:B------:R-:W-:Y:S03]  /*4740*/  PLOP3.LUT P1, PT, P1, PT, PT, 0x8, 0x80 ;  /* 0x000000000080781c */ /* 0x000fe60000f2e170 */
[----:B------:R-:W-:Y:S11]  /*4750*/  @P0 FSETP.EQ.AND P1, PT, R45, RZ, PT ;  /* 0x000000ff2d00020b */ /* 0x000ff60003f22000 */
[----:B------:R-:W-:Y:S02]  /*4760*/  @!UPT UIADD3 URZ, UPT, UPT, URZ, URZ, URZ ;  /* 0x000000fffffff290 */ /* 0x000fe4000fffe0ff */
.L_x_77:
[----:B------:R-:W3:Y:S01]  /*4770*/  SYNCS.PHASECHK.TRANS64.TRYWAIT P2, [UR21+0x50], R10 ;  /* 0x0000500aff0075a7 */ /* 0x000ee20008041115 */
[----:B------:R-:W-:Y:S04]  /*4780*/  ELECT P0, URZ, PT ;  /* 0x0000000000ff782f */ /* 0x000fe80003800000 */
[----:B------:R-:W-:Y:S11]  /*4790*/  PLOP3.LUT P1, PT, P1, P0, PT, 0xf2, 0x2f ;  /* 0x00000000002f781c */ /* 0x000ff60000f21e72 */
[----:B------:R-:W-:Y:S02]  /*47a0*/  @!UPT UIADD3 URZ, UPT, UPT, URZ, URZ, URZ ;  /* 0x000000fffffff290 */ /* 0x000fe4000fffe0ff */
[----:B------:R-:W-:Y:S05]  /*47b0*/  @!P1 IADD3 R8, P0, PT, R16, 0x580, RZ ;  /* 0x0000058010089810 */ /* 0x000fea0007f1e0ff */
[----:B--2---:R-:W-:Y:S01]  /*47c0*/  @!P1 IMAD.X R6, RZ, RZ, R17, P0 ;  /* 0x000000ffff069224 */ /* 0x004fe200000e0611 */
[----:B---3--:R-:W-:Y:S07]  /*47d0*/  @!P2 BRA `(.L_x_78) ;  /* 0x000000780070a947 */ /* 0x008fee0003800000 */
.L_x_195:
[----:B------:R-:W-:Y:S01]  /*47e0*/  @!P1 R2UR UR5, R8 ;  /* 0x00000000080592ca */ /* 0x000fe200000e0000 */
[----:B------:R-:W-:Y:S01]  /*47f0*/  VOTEU.ALL UP0, P1 ;  /* 0x0000000000ff7886 */ /* 0x000fe20000800000 */
[----:B------:R-:W-:Y:S01]  /*4800*/  @!P1 R2UR UR4, R6 ;  /* 0x00000000060492ca */ /* 0x000fe200000e0000 */
[----:B--2---:R-:W-:Y:S01]  /*4810*/  @!P1 IMAD.MOV.U32 R0, RZ, RZ, 0x4000 ;  /* 0x00004000ff009424 */ /* 0x004fe200078e00ff */
[----:B------:R-:W-:Y:S01]  /*4820*/  UMOV UR6, 0x0 ;  /* 0x0000000000067882 */ /* 0x000fe20000000000 */
[----:B------:R-:W-:Y:S01]  /*4830*/  UMOV UR7, 0x10000000 ;  /* 0x1000000000077882 */ /* 0x000fe20000000000 */
[----:B------:R-:W-:Y:S01]  /*4840*/  @!UP0 UIADD3 UR40, UPT, UPT, UR21, 0x400, URZ ;  /* 0x0000040015288890 */ /* 0x000fe2000fffe0ff */
[----:B------:R-:W-:Y:S01]  /*4850*/  VOTEU.ALL UP0, P1 ;  /* 0x0000000000ff7886 */ /* 0x000fe20000800000 */
[----:B------:R-:W-:Y:S05]  /*4860*/  UMOV UR44, UR36 ;  /* 0x00000024002c7c82 */ /* 0x000fea0008000000 */
[----:B------:R-:W-:Y:S02]  /*4870*/  IMAD.U32 R8, RZ, RZ, UR5 ;  /* 0x00000005ff087e24 */ /* 0x000fe4000f8e00ff */
[----:B------:R-:W-:Y:S03]  /*4880*/  IMAD.U32 R9, RZ, RZ, UR4 ;  /* 0x00000004ff097e24 */ /* 0x000fe6000f8e00ff */
[----:B------:R-:W-:Y:S02]  /*4890*/  @!P1 R2UR UR4, R8 ;  /* 0x00000000080492ca */ /* 0x000fe400000e0000 */
[----:B------:R-:W-:Y:S02]  /*48a0*/  @!P1 R2UR UR5, R9 ;  /* 0x00000000090592ca */ /* 0x000fe400000e0000 */
[----:B------:R-:W-:Y:S05]  /*48b0*/  @!P1 IADD3 R8, P0, PT, R16, 0x580, RZ ;  /* 0x0000058010089810 */ /* 0x000fea0007f1e0ff */
[----:B------:R-:W-:Y:S06]  /*48c0*/  @!P1 IMAD.X R6, RZ, RZ, R17, P0 ;  /* 0x000000ffff069224 */ /* 0x000fec00000e0611 */
[----:B------:R2:W-:Y:S01]  /*48d0*/  @!UP0 UTMALDG.3D [UR40], [UR4], desc[UR6] ;  /* 0x00000628040085b4 */ /* 0x0005e20008011000 */
[----:B------:R2:W-:Y:S01]  /*48e0*/  @!P1 SYNCS.ARRIVE.TRANS64.RED.A0TR RZ, [UR21+0x30], R0 ;  /* 0x00003000ffff99a7 */ /* 0x0005e20008300415 */
[----:B------:R-:W-:Y:S01]  /*48f0*/  SYNCS.ARRIVE.TRANS64.RED.A1T0 RZ, [UR37], RZ ;  /* 0x000000ffffff79a7 */ /* 0x000fe20008100425 */
[----:B------:R-:W3:Y:S02]  /*4900*/  SYNCS.PHASECHK.TRANS64.TRYWAIT P2, [UR21+0x58], R10 ;  /* 0x0000580aff0075a7 */ /* 0x000ee40008041115 */
[----:B--23--:R-:W-:Y:S05]  /*4910*/  @!P2 BRA `(.L_x_79) ;  /* 0x000000780038a947 */ /* 0x00cfea0003800000 */
.L_x_197:
[----:B------:R-:W-:Y:S01]  /*4920*/  @!P1 R2UR UR5, R8 ;  /* 0x00000000080592ca */ /* 0x000fe200000e0000 */
[----:B------:R-:W-:Y:S01]  /*4930*/  VOTEU.ALL UP0, P1 ;  /* 0x0000000000ff7886 */ /* 0x000fe20000800000 */
[----:B------:R-:W-:Y:S01]  /*4940*/  @!P1 R2UR UR4, R6 ;  /* 0x00000000060492ca */ /* 0x000fe200000e0000 */
[----:B--2---:R-:W-:Y:S01]  /*4950*/  @!P1 IMAD.MOV.U32 R0, RZ, RZ, 0x4000 ;  /* 0x00004000ff009424 */ /* 0x004fe200078e00ff */
[----:B------:R-:W-:Y:S01]  /*4960*/  UMOV UR6, 0x0 ;  /* 0x0000000000067882 */ /* 0x000fe20000000000 */
[----:B------:R-:W-:Y:S01]  /*4970*/  UMOV UR7, 0x10000000 ;  /* 0x1000000000077882 */ /* 0x000fe20000000000 */
[----:B------:R-:W-:Y:S02]  /*4980*/  @!UP0 UIADD3 UR34, UPT, UPT, UR42, 0x20, URZ ;  /* 0x000000202a228890 */ /* 0x000fe4000fffe0ff */
[----:B------:R-:W-:Y:S01]  /*4990*/  @!UP0 UIADD3 UR32, UPT, UPT, UR21, 0x4400, URZ ;  /* 0x0000440015208890 */ /* 0x000fe2000fffe0ff */
[----:B------:R-:W-:Y:S01]  /*49a0*/  VOTEU.ALL UP0, P1 ;  /* 0x0000000000ff7886 */ /* 0x000fe20000800000 */
[----:B------:R-:W-:Y:S03]  /*49b0*/  UMOV UR35, UR43 ;  /* 0x0000002b00237c82 */ /* 0x000fe60008000000 */
        /* <DEDUP_REMOVED lines=11> */
.L_x_199:
        /* <DEDUP_REMOVED lines=9> */
[----:B------:R-:W-:Y:S01]  /*4b00*/  UMOV UR27, UR43 ;  /* 0x0000002b001b7c82 */ /* 0x000fe20008000000 */
[----:B------:R-:W-:Y:S02]  /*4b10*/  UMOV UR28, UR36 ;  /* 0x00000024001c7c82 */ /* 0x000fe40008000000 */
        /* <DEDUP_REMOVED lines=11> */
.L_x_201:
        /* <DEDUP_REMOVED lines=15> */
[----:B------:R-:W-:Y:S02]  /*4cc0*/  SHF.L.U32 R9, RZ, 0x1f, RZ ;  /* 0x0000001fff097819 */ /* 0x000fe400000006ff */
[----:B------:R-:W-:Y:S05]  /*4cd0*/  @!P1 IADD3 R8, P0, PT, R16, 0x580, RZ ;  /* 0x0000058010089810 */ /* 0x000fea0007f1e0ff */
[----:B------:R-:W-:Y:S04]  /*4ce0*/  @!P1 IMAD.X R6, RZ, RZ, R17, P0 ;  /* 0x000000ffff069224 */ /* 0x000fe800000e0611 */
[----:B------:R2:W-:Y:S01]  /*4cf0*/  @!UP0 UTMALDG.3D [UR16], [UR4], desc[UR6] ;  /* 0x00000610040085b4 */ /* 0x0005e20008011000 */
[----:B------:R2:W-:Y:S01]  /*4d00*/  @!P1 SYNCS.ARRIVE.TRANS64.RED.A0TR RZ, [UR21+0x48], R0 ;  /* 0x00004800ffff99a7 */ /* 0x0005e20008300415 */
[----:B------:R-:W-:Y:S01]  /*4d10*/  SYNCS.ARRIVE.TRANS64.RED.A1T0 RZ, [UR29], RZ ;  /* 0x000000ffffff79a7 */ /* 0x000fe2000810041d */
[----:B------:R-:W3:Y:S02]  /*4d20*/  SYNCS.PHASECHK.TRANS64.TRYWAIT P2, [UR21+0x50], R9 ;  /* 0x00005009ff0075a7 */ /* 0x000ee40008041115 */
[----:B--23--:R-:W-:Y:S05]  /*4d30*/  @!P2 BRA `(.L_x_82) ;  /* 0x000000740078a947 */ /* 0x00cfea0003800000 */
.L_x_203:
[----:B------:R-:W-:Y:S01]  /*4d40*/  @!P1 R2UR UR5, R8 ;  /* 0x00000000080592ca */ /* 0x000fe200000e0000 */
[----:B------:R-:W-:Y:S01]  /*4d50*/  VOTEU.ALL UP0, P1 ;  /* 0x0000000000ff7886 */ /* 0x000fe20000800000 */
[----:B------:R-:W-:Y:S01]  /*4d60*/  @!P1 R2UR UR4, R6 ;  /* 0x00000000060492ca */ /* 0x000fe200000e0000 */
[----:B--2---:R-:W-:Y:S01]  /*4d70*/  @!P1 IMAD.MOV.U32 R0, RZ, RZ, 0x4000 ;  /* 0x00004000ff009424 */ /* 0x004fe200078e00ff */
[----:B------:R-:W-:Y:S01]  /*4d80*/  UMOV UR6, 0x0 ;  /* 0x0000000000067882 */ /* 0x000fe20000000000 */
[----:B------:R-:W-:Y:S01]  /*4d90*/  UMOV UR7, 0x10000000 ;  /* 0x1000000000077882 */ /* 0x000fe20000000000 */
[----:B------:R-:W-:Y:S01]  /*4da0*/  @!UP0 UIADD3 UR10, UPT, UPT, UR42, 0x80, URZ ;  /* 0x000000802a0a8890 */ /* 0x000fe2000fffe0ff */
[----:B------:R-:W-:Y:S01]  /*4db0*/  @!P1 IADD3 R8, P0, PT, R16, 0x580, RZ ;  /* 0x0000058010089810 */ /* 0x000fe20007f1e0ff */
[----:B------:R-:W-:Y:S01]  /*4dc0*/  @!UP0 UIADD3 UR8, UPT, UPT, UR21, 0x400, URZ ;  /* 0x0000040015088890 */ /* 0x000fe2000fffe0ff */
[----:B------:R-:W-:Y:S01]  /*4dd0*/  VOTEU.ALL UP0, P1 ;  /* 0x0000000000ff7886 */ /* 0x000fe20000800000 */
[----:B------:R-:W-:Y:S01]  /*4de0*/  UMOV UR9, UR41 ;  /* 0x0000002900097c82 */ /* 0x000fe20008000000 */
[----:B------:R-:W-:Y:S02]  /*4df0*/  UMOV UR11, UR43 ;  /* 0x0000002b000b7c82 */ /* 0x000fe40008000000 */
[----:B------:R-:W-:Y:S01]  /*4e00*/  IMAD.U32 R18, RZ, RZ, UR5 ;  /* 0x00000005ff127e24 */ /* 0x000fe2000f8e00ff */
[----:B------:R-:W-:Y:S01]  /*4e10*/  UMOV UR12, UR36 ;  /* 0x00000024000c7c82 */ /* 0x000fe20008000000 */
[----:B------:R-:W-:Y:S02]  /*4e20*/  IMAD.U32 R19, RZ, RZ, UR4 ;  /* 0x00000004ff137e24 */ /* 0x000fe4000f8e00ff */
[----:B------:R-:W-:Y:S01]  /*4e30*/  @!P1 IMAD.X R6, RZ, RZ, R17, P0 ;  /* 0x000000ffff069224 */ /* 0x000fe200000e0611 */
[----:B------:R-:W-:Y:S02]  /*4e40*/  @!P1 R2UR UR4, R18 ;  /* 0x00000000120492ca */ /* 0x000fe400000e0000 */
[----:B------:R-:W-:Y:S11]  /*4e50*/  @!P1 R2UR UR5, R19 ;  /* 0x00000000130592ca */ /* 0x000ff600000e0000 */
[----:B------:R-:W-:Y:S02]  /*4e60*/  @!UPT UIADD3 URZ, UPT, UPT, URZ, URZ, URZ ;  /* 0x000000fffffff290 */ /* 0x000fe4000fffe0ff */
[----:B------:R2:W-:Y:S01]  /*4e70*/  @!UP0 UTMALDG.3D [UR8], [UR4], desc[UR6] ;  /* 0x00000608040085b4 */ /* 0x0005e20008011000 */
[----:B------:R2:W-:Y:S01]  /*4e80*/  @!P1 SYNCS.ARRIVE.TRANS64.RED.A0TR RZ, [UR21+0x30], R0 ;  /* 0x00003000ffff99a7 */ /* 0x0005e20008300415 */
[----:B------:R-:W-:Y:S01]  /*4e90*/  SYNCS.ARRIVE.TRANS64.RED.A1T0 RZ, [UR37], RZ ;  /* 0x000000ffffff79a7 */ /* 0x000fe20008100425 */
[----:B------:R-:W3:Y:S02]  /*4ea0*/  SYNCS.PHASECHK.TRANS64.TRYWAIT P2, [UR21+0x58], R9 ;  /* 0x00005809ff0075a7 */ /* 0x000ee40008041115 */
[----:B--23--:R-:W-:Y:S05]  /*4eb0*/  @!P2 BRA `(.L_x_83) ;  /* 0x000000740030a947 */ /* 0x00cfea0003800000 */
.L_x_205:
        /* <DEDUP_REMOVED lines=24> */
.L_x_207:
[----:B------:R-:W-:Y:S01]  /*5040*/  @!P1 R2UR UR5, R8 ;  /* 0x00000000080592ca */ /* 0x000fe200000e0000 */
[----:B------:R-:W-:Y:S01]  /*5050*/  VOTEU.ALL UP0, P1 ;  /* 0x0000000000ff7886 */ /* 0x000fe20000800000 */
[----:B------:R-:W-:Y:S01]  /*5060*/  @!P1 R2UR UR4, R6 ;  /* 0x00000000060492ca */ /* 0x000fe200000e0000 */
[----:B--2---:R-:W-:Y:S01]  /*5070*/  @!P1 IMAD.MOV.U32 R0, RZ, RZ, 0x4000 ;  /* 0x00004000ff009424 */ /* 0x004fe200078e00ff */
[----:B------:R-:W-:Y:S01]  /*5080*/  UMOV UR6, 0x0 ;  /* 0x0000000000067882 */ /* 0x000fe20000000000 */
[----:B------:R-:W-:Y:S01]  /*5090*/  UMOV UR7, 0x10000000 ;  /* 0x1000000000077882 */ /* 0x000fe20000000000 */
[----:B------:R-:W-:Y:S01]  /*50a0*/  @!UP0 UIADD3 UR10, UPT, UPT, UR42, 0xc0, URZ ;  /* 0x000000c02a0a8890 */ /* 0x000fe2000fffe0ff */
[----:B------:R-:W-:Y:S01]  /*50b0*/  VIADD R14, R14, 0x1 ;  /* 0x000000010e0e7836 */ /* 0x000fe20000000000 */
[----:B------:R-:W-:Y:S01]  /*50c0*/  @!UP0 UIADD3 UR8, UPT, UPT, UR21, 0x8400, URZ ;  /* 0x0000840015088890 */ /* 0x000fe2000fffe0ff */
[----:B------:R-:W-:Y:S01]  /*50d0*/  VOTEU.ALL UP0, P1 ;  /* 0x0000000000ff7886 */ /* 0x000fe20000800000 */
[----:B------:R-:W-:Y:S01]  /*50e0*/  UMOV UR9, UR25 ;  /* 0x0000001900097c82 */ /* 0x000fe20008000000 */
[----:B------:R-:W-:Y:S02]  /*50f0*/  UMOV UR11, UR43 ;  /* 0x0000002b000b7c82 */ /* 0x000fe40008000000 */
[----:B------:R-:W-:Y:S01]  /*5100*/  IMAD.U32 R18, RZ, RZ, UR5 ;  /* 0x00000005ff127e24 */ /* 0x000fe2000f8e00ff */
[----:B------:R-:W-:Y:S01]  /*5110*/  UMOV UR12, UR36 ;  /* 0x00000024000c7c82 */ /* 0x000fe20008000000 */
[----:B------:R-:W-:Y:S03]  /*5120*/  IMAD.U32 R19, RZ, RZ, UR4 ;  /* 0x00000004ff137e24 */ /* 0x000fe6000f8e00ff */
        /* <DEDUP_REMOVED lines=8> */
.L_x_209:
[----:B------:R-:W-:Y:S01]  /*51b0*/  @!P1 IADD3 R6, P0, PT, R16, 0x580, RZ ;  /* 0x0000058010069810 */ /* 0x000fe20007f1e0ff */
[----:B------:R-:W-:Y:S01]  /*51c0*/  VOTEU.ALL UP0, P1 ;  /* 0x0000000000ff7886 */ /* 0x000fe20000800000 */
[----:B------:R-:W-:Y:S01]  /*51d0*/  UMOV UR6, 0x0 ;  /* 0x0000000000067882 */ /* 0x000fe20000000000 */
[----:B------:R-:W-:Y:S01]  /*51e0*/  UMOV UR7, 0x10000000 ;  /* 0x1000000000077882 */ /* 0x000fe20000000000 */
[----:B------:R-:W-:Y:S01]  /*51f0*/  @!P1 R2UR UR5, R6 ;  /* 0x00000000060592ca */ /* 0x000fe200000e0000 */
[----:B--2---:R-:W-:Y:S01]  /*5200*/  @!P1 IMAD.X R0, RZ, RZ, R17, P0 ;  /* 0x000000ffff009224 */ /* 0x004fe200000e0611 */
[----:B------:R-:W-:Y:S01]  /*5210*/  @!UP0 UIADD3 UR10, UPT, UPT, UR42, 0xe0, URZ ;  /* 0x000000e02a0a8890 */ /* 0x000fe2000fffe0ff */
[----:B------:R-:W-:Y:S01]  /*5220*/  R2UR UR18, R85 ;  /* 0x00000000551272ca */ /* 0x000fe200000e0000 */
[----:B------:R-:W-:Y:S01]  /*5230*/  @!UP0 UIADD3 UR8, UPT, UPT, UR21, 0xc400, URZ ;  /* 0x0000c40015088890 */ /* 0x000fe2000fffe0ff */
[----:B------:R-:W-:Y:S01]  /*5240*/  R2UR UR16, R86 ;  /* 0x00000000561072ca */ /* 0x000fe200000e0000 */
[----:B------:R-:W-:Y:S01]  /*5250*/  VOTEU.ALL UP0, P1 ;  /* 0x0000000000ff7886 */ /* 0x000fe20000800000 */
[----:B------:R-:W-:Y:S01]  /*5260*/  @!P1 R2UR UR4, R0 ;  /* 0x00000000000492ca */ /* 0x000fe200000e0000 */
[----:B------:R-:W-:Y:S01]  /*5270*/  UMOV UR9, UR17 ;  /* 0x0000001100097c82 */ /* 0x000fe20008000000 */
[----:B------:R-:W-:Y:S01]  /*5280*/  UMOV UR11, UR43 ;  /* 0x0000002b000b7c82 */ /* 0x000fe20008000000 */
[----:B------:R-:W-:Y:S01]  /*5290*/  UMOV UR12, UR36 ;  /* 0x00000024000c7c82 */ /* 0x000fe20008000000 */
[C---:B------:R-:W-:Y:S01]  /*52a0*/  ISETP.NE.AND P0, PT, R14.reuse, 0x2, PT ;  /* 0x000000020e00780c */ /* 0x040fe20003f05270 */
[----:B------:R-:W-:Y:S01]  /*52b0*/  UPLOP3.LUT UP1, UPT, UPT, UPT, UPT, 0x80, 0x8 ;  /* 0x000000000008789c */ /* 0x000fe20003f2f070 */
[----:B------:R-:W-:Y:S01]  /*52c0*/  IMAD.U32 R8, RZ, RZ, UR5 ;  /* 0x00000005ff087e24 */ /* 0x000fe2000f8e00ff */
[----:B------:R-:W-:Y:S01]  /*52d0*/  UMOV UR36, UR38 ;  /* 0x0000002600247c82 */ /* 0x000fe20008000000 */
[----:B------:R-:W-:Y:S01]  /*52e0*/  SEL R0, RZ, 0x1, P0 ;  /* 0x00000001ff007807 */ /* 0x000fe20000000000 */
[----:B------:R-:W-:Y:S01]  /*52f0*/  UIADD3 UR20, UPT, UPT, UR13, UR18, URZ ;  /* 0x000000120d147290 */ /* 0x000fe2000fffe0ff */
[----:B------:R-:W-:Y:S01]  /*5300*/  SEL R14, R14, RZ, P0 ;  /* 0x000000ff0e0e7207 */ /* 0x000fe20000000000 */
[----:B------:R-:W-:Y:S01]  /*5310*/  UIADD3 UR16, UPT, UPT, UR14, UR16, URZ ;  /* 0x000000100e107290 */ /* 0x000fe2000fffe0ff */
[----:B------:R-:W-:Y:S01]  /*5320*/  LOP3.LUT R13, R13, R0, RZ, 0x3c, !PT ;  /* 0x000000000d0d7212 */ /* 0x000fe200078e3cff */
[----:B------:R-:W-:Y:S01]  /*5330*/  IMAD.U32 R9, RZ, RZ, UR4 ;  /* 0x00000004ff097e24 */ /* 0x000fe2000f8e00ff */
[----:B------:R-:W-:Y:S04]  /*5340*/  @!P1 R2UR UR4, R8 ;  /* 0x00000000080492ca */ /* 0x000fe800000e0000 */
[----:B------:R-:W-:Y:S11]  /*5350*/  @!P1 R2UR UR5, R9 ;  /* 0x00000000090592ca */ /* 0x000ff600000e0000 */
[----:B------:R-:W-:Y:S02]  /*5360*/  @!UPT UIADD3 URZ, UPT, UPT, URZ, URZ, URZ ;  /* 0x000000fffffff290 */ /* 0x000fe4000fffe0ff */
[----:B------:R2:W-:Y:S01]  /*5370*/  @!UP0 UTMALDG.3D [UR8], [UR4], desc[UR6] ;  /* 0x00000608040085b4 */ /* 0x0005e20008011000 */
[----:B------:R2:W-:Y:S01]  /*5380*/  @!P1 SYNCS.ARRIVE.TRANS64.RED.A0TR RZ, [UR21+0x48], R7 ;  /* 0x00004807ffff99a7 */ /* 0x0005e20008300415 */
[----:B------:R-:W-:Y:S01]  /*5390*/  SYNCS.ARRIVE.TRANS64.RED.A1T0 RZ, [UR29], RZ ;  /* 0x000000ffffff79a7 */ /* 0x000fe2000810041d */
[----:B------:R-:W-:Y:S05]  /*53a0*/  BRA.U UP2, `(.L_x_86) ;  /* 0xffffffed02007547 */ /* 0x000fea000b83ffff */
[----:B------:R-:W3:Y:S02]  /*53b0*/  SYNCS.PHASECHK.TRANS64.TRYWAIT P0, [UR21+0x50], R10 ;  /* 0x0000500aff0075a7 */ /* 0x000ee40008001115 */
[----:B---3--:R-:W-:Y:S05]  /*53c0*/  @!P0 BRA `(.L_x_87) ;  /* 0x0000007000348947 */ /* 0x008fea0003800000 */
.L_x_211:
[----:B------:R-:W4:Y:S02]  /*53d0*/  SYNCS.PHASECHK.TRANS64.TRYWAIT P0, [UR21+0x58], R10 ;  /* 0x0000580aff0075a7 */ /* 0x000f240008001115 */
[----:B----4-:R-:W-:Y:S05]  /*53e0*/  @!P0 BRA `(.L_x_88) ;  /* 0x0000007000448947 */ /* 0x010fea0003800000 */
.L_x_213:
[----:B------:R-:W4:Y:S01]  /*53f0*/  SYNCS.PHASECHK.TRANS64.TRYWAIT P0, [UR21+0x60], R10 ;  /* 0x0000600aff0075a7 */ /* 0x000f220008001115 */
[----:B---3--:R-:W-:Y:S01]  /*5400*/  HFMA2 R0, -RZ, RZ, 0, 5.9604644775390625e-08 ;  /* 0x00000001ff007431 */ /* 0x008fe200000001ff */
[----:B----4-:R-:W-:Y:S06]  /*5410*/  @!P0 BRA `(.L_x_89) ;  /* 0x0000007000508947 */ /* 0x010fec0003800000 */
.L_x_215:
[----:B---3--:R-:W-:Y:S02]  /*5420*/  MOV R2, UR21 ;  /* 0x0000001500027c02 */ /* 0x008fe40008000f00 */
[----:B------:R-:W-:-:S07]  /*5430*/  SHF.L.U32 R0, R0, 0x1f, RZ ;  /* 0x0000001f00007819 */ /* 0x000fce00000006ff */
.L_x_90:
[----:B---3--:R3:W4:Y:S02]  /*5440*/  SYNCS.PHASECHK.TRANS64.TRYWAIT P0, [R2+URZ+0x68], R0 ;  /* 0x00006800020075a7 */ /* 0x00872400080011ff */
[----:B----4-:R-:W-:Y:S05]  /*5450*/  @!P0 NANOSLEEP.SYNCS 0x989680 ;  /* 0x009896800000895d */ /* 0x010fea0003900000 */
[----:B------:R-:W4:Y:S02]  /*5460*/  @!P0 SYNCS.PHASECHK.TRANS64 P0, [R2+URZ+0x68], R0 ;  /* 0x00006800020085a7 */ /* 0x000f2400080010ff */
[----:B-12-4-:R-:W-:Y:S05]  /*5470*/  @P0 EXIT ;  /* 0x000000000000094d */ /* 0x016fea0003800000 */
[----:B------:R-:W-:Y:S05]  /*5480*/  BRA `(.L_x_90) ;  /* 0xfffffffc00ec7947 */ /* 0x000fea000383ffff */
.L_x_71:
[----:B------:R-:W-:-:S06]  /*5490*/  UISETP.GE.AND UP0, UPT, UR17, 0x4, UPT ;  /* 0x000000041100788c */ /* 0x000fcc000bf06270 */
[----:B------:R-:W-:-:S13]  /*54a0*/  PLOP3.LUT P0, PT, PT, PT, UP0, 0x80, 0x8 ;  /* 0x000000000008781c */ /* 0x000fda0003f0f008 */
[----:B------:R-:W-:Y:S05]  /*54b0*/  @!P0 EXIT ;  /* 0x000000000000894d */ /* 0x000fea0003800000 */
[----:B------:R-:W1:Y:S08]  /*54c0*/  S2UR UR4, SR_CgaCtaId ;  /* 0x00000000000479c3 */ /* 0x000e700000008800 */
[----:B------:R-:W-:Y:S01]  /*54d0*/  BAR.SYNC.DEFER_BLOCKING 0x6, 0xa0 ;  /* 0x0182800000007b1d */ /* 0x000fe20000010000 */
[C---:B------:R-:W-:Y:S01]  /*54e0*/  IMAD.SHL.U32 R2, R100.reuse, 0x20, RZ ;  /* 0x0000002064027824 */ /* 0x040fe200078e00ff */
[C---:B------:R-:W-:Y:S01]  /*54f0*/  LOP3.LUT R82, R100.reuse, 0x1, RZ, 0xc0, !PT ;  /* 0x0000000164527812 */ /* 0x040fe200078ec0ff */
[C---:B------:R-:W-:Y:S01]  /*5500*/  IMAD.SHL.U32 R44, R100.reuse, 0x4, RZ ;  /* 0x00000004642c7824 */ /* 0x040fe200078e00ff */
[----:B------:R-:W-:Y:S01]  /*5510*/  CS2R R96, SRZ ;  /* 0x0000000000607805 */ /* 0x000fe2000001ff00 */
[----:B------:R-:W-:Y:S01]  /*5520*/  IMAD.U32 R37, R100, 0x10000, RZ ;  /* 0x0001000064257824 */ /* 0x000fe200078e00ff */
[----:B------:R-:W-:-:S02]  /*5530*/  UMOV UR43, 0x400 ;  /* 0x00000400002b7882 */ /* 0x000fc40000000000 */
[----:B------:R-:W2:Y:S01]  /*5540*/  LDC.64 R80, c[0x0][0x8b0] ;  /* 0x00022c00ff507b82 */ /* 0x000ea20000000a00 */
[----:B------:R-:W-:Y:S01]  /*5550*/  LOP3.LUT R3, R2, 0xe0, RZ, 0xc0, !PT ;  /* 0x000000e002037812 */ /* 0x000fe200078ec0ff */
[----:B------:R-:W-:Y:S01]  /*5560*/  IMAD.MOV.U32 R99, RZ, RZ, 0x2 ;  /* 0x00000002ff637424 */ /* 0x000fe200078e00ff */
[----:B------:R-:W-:Y:S01]  /*5570*/  ISETP.NE.U32.AND P0, PT, R82, 0x1, PT ;  /* 0x000000015200780c */ /* 0x000fe20003f05070 */
[----:B------:R-:W-:Y:S01]  /*5580*/  IMAD.MOV.U32 R98, RZ, RZ, 0x4 ;  /* 0x00000004ff627424 */ /* 0x000fe200078e00ff */
[----:B------:R-:W-:Y:S01]  /*5590*/  LOP3.LUT R44, R3, 0x1c, R44, 0xf8, !PT ;  /* 0x0000001c032c7812 */ /* 0x000fe200078ef82c */
[----:B------:R-:W-:Y:S01]  /*55a0*/  IMAD.MOV.U32 R36, RZ, RZ, RZ ;  /* 0x000000ffff247224 */ /* 0x000fe200078e00ff */
[----:B------:R-:W-:Y:S01]  /*55b0*/  LOP3.LUT R37, R37, 0x600000, RZ, 0xc0, !PT ;  /* 0x0060000025257812 */ /* 0x000fe200078ec0ff */
[----:B------:R-:W3:Y:S01]  /*55c0*/  LDC.64 R46, c[0x0][0x8a8] ;  /* 0x00022a00ff2e7b82 */ /* 0x000ee20000000a00 */
[----:B------:R-:W-:Y:S01]  /*55d0*/  R2P PR, R100, 0x6 ;  /* 0x0000000664007804 */ /* 0x000fe20000000000 */
[----:B------:R-:W-:Y:S01]  /*55e0*/  IMAD.MOV.U32 R90, RZ, RZ, RZ ;  /* 0x000000ffff5a7224 */ /* 0x000fe200078e00ff */
[----:B------:R-:W-:Y:S01]  /*55f0*/  LOP3.LUT R44, R44, 0xf00, R2, 0xf8, !PT ;  /* 0x00000f002c2c7812 */ /* 0x000fe200078ef802 */
[----:B------:R-:W4:Y:S01]  /*5600*/  LDCU UR62, c[0x0][0x370] ;  /* 0x00006e00ff3e77ac */ /* 0x000f220008000800 */
[----:B------:R-:W-:-:S02]  /*5610*/  P2R R2, PR, RZ, 0x1 ;  /* 0x00000001ff027803 */ /* 0x000fc40000000000 */
[----:B------:R-:W-:Y:S01]  /*5620*/  LOP3.LUT R100, R100, 0x60, RZ, 0xc0, !PT ;  /* 0x0000006064647812 */ /* 0x000fe200078ec0ff */
[----:B-1----:R-:W-:Y:S01]  /*5630*/  ULEA UR43, UR4, UR43, 0x18 ;  /* 0x0000002b042b7291 */ /* 0x002fe2000f8ec0ff */
[----:B------:R-:W-:Y:S01]  /*5640*/  SEL R99, R99, 0xfffffffe, !P1 ;  /* 0xfffffffe63637807 */ /* 0x000fe20004800000 */
[----:B------:R-:W1:Y:S01]  /*5650*/  LDCU.64 UR4, c[0x0][0x890] ;  /* 0x00011200ff0477ac */ /* 0x000e620008000a00 */
[----:B------:R-:W-:Y:S01]  /*5660*/  SEL R98, R98, 0xfffffffc, !P2 ;  /* 0xfffffffc62627807 */ /* 0x000fe20005000000 */
[----:B------:R-:W2:Y:S05]  /*5670*/  LDCU.64 UR54, c[0x0][0x348] ;  /* 0x00006900ff3677ac */ /* 0x000eaa0008000a00 */
[----:B------:R-:W4:Y:S01]  /*5680*/  LDS R0, [UR43+0x110] ;  /* 0x0001102bff007984 */ /* 0x000f220008000800 */
[----:B------:R-:W2:Y:S01]  /*5690*/  LDCU UR42, c[0x0][0xb0c] ;  /* 0x00016180ff2a77ac */ /* 0x000ea20008000800 */
[----:B------:R-:W2:Y:S01]  /*56a0*/  LDCU UR39, c[0x0][0xb30] ;  /* 0x00016600ff2777ac */ /* 0x000ea20008000800 */
[----:B------:R-:W2:Y:S01]  /*56b0*/  LDCU.64 UR60, c[0x0][0x888] ;  /* 0x00011100ff3c77ac */ /* 0x000ea20008000a00 */
[----:B-1----:R-:W-:Y:S01]  /*56c0*/  IMAD.U32 R102, RZ, RZ, UR4 ;  /* 0x00000004ff667e24 */ /* 0x002fe2000f8e00ff */
[----:B------:R-:W-:Y:S01]  /*56d0*/  UIADD3 UR4, UPT, UPT, UR43, 0x400, URZ ;  /* 0x000004002b047890 */ /* 0x000fe2000fffe0ff */
[----:B------:R-:W-:Y:S01]  /*56e0*/  IMAD.U32 R101, RZ, RZ, UR5 ;  /* 0x00000005ff657e24 */ /* 0x000fe2000f8e00ff */
[----:B------:R-:W1:Y:S04]  /*56f0*/  LDCU.64 UR40, c[0x0][0xb28] ;  /* 0x00016500ff2877ac */ /* 0x000e680008000a00 */
[----:B------:R-:W-:Y:S01]  /*5700*/  IMAD.U32 R88, RZ, RZ, UR4 ;  /* 0x00000004ff587e24 */ /* 0x000fe2000f8e00ff */
[----:B------:R-:W1:Y:S01]  /*5710*/  LDCU.128 UR56, c[0x0][0xb10] ;  /* 0x00016200ff3877ac */ /* 0x000e620008000c00 */
[----:B------:R-:W1:Y:S01]  /*5720*/  LDCU UR53, c[0x0][0x374] ;  /* 0x00006e80ff3577ac */ /* 0x000e620008000800 */
[----:B------:R-:W-:Y:S01]  /*5730*/  UMOV UR52, URZ ;  /* 0x000000ff00347c82 */ /* 0x000fe20008000000 */
[----:B------:R-:W-:Y:S01]  /*5740*/  UMOV UR47, URZ ;  /* 0x000000ff002f7c82 */ /* 0x000fe20008000000 */
[----:B-1234-:R-:W-:-:S07]  /*5750*/  IMAD.IADD R37, R0, 0x1, R37 ;  /* 0x0000000100257824 */ /* 0x01efce00078e0225 */
.L_x_166:
[----:B------:R-:W-:Y:S02]  /*5760*/  LEA R3, R90, UR43, 0x3 ;  /* 0x0000002b5a037c11 */ /* 0x000fe4000f8e18ff */
[----:B------:R-:W-:Y:S02]  /*5770*/  SHF.L.U32 R0, R96, 0x1f, RZ ;  /* 0x0000001f60007819 */ /* 0x000fe400000006ff */
[----:B-1----:R-:W-:Y:S02]  /*5780*/  LEA R4, R90, UR43, 0x4 ;  /* 0x0000002b5a047c11 */ /* 0x002fe4000f8e20ff */
[----:B------:R-:W1:Y:S02]  /*5790*/  SYNCS.PHASECHK.TRANS64.TRYWAIT P0, [R3+URZ+0x80], R0 ;  /* 0x00008000030075a7 */ /* 0x000e6400080011ff */
[----:B-1----:R-:W-:Y:S05]  /*57a0*/  @!P0 BRA `(.L_x_91) ;  /* 0x0000006c00848947 */ /* 0x002fea0003800000 */
.L_x_216:
        /* <DEDUP_REMOVED lines=8> */
[----:B--2---:R-:W-:Y:S11]  /*5830*/  LOP3.LUT P0, RZ, R6, 0x1, RZ, 0xc0, !PT ;  /* 0x0000000106ff7812 */ /* 0x004ff6000780c0ff */
[----:B------:R-:W-:Y:S02]  /*5840*/  @!UPT UIADD3 URZ, UPT, UPT, URZ, URZ, URZ ;  /* 0x000000fffffff290 */ /* 0x000fe4000fffe0ff */
[----:B---3--:R-:W-:Y:S01]  /*5850*/  VOTEU.ANY UP1, P0 ;  /* 0x0000000000ff7886 */ /* 0x008fe20000020100 */
[----:B------:R-:W-:Y:S01]  /*5860*/  PLOP3.LUT P0, PT, PT, PT, UP1, 0x80, 0x8 ;  /* 0x000000000008781c */ /* 0x000fe20003f0f018 */
[----:B------:R-:W-:Y:S06]  /*5870*/  UP2UR UR4, UPR, URZ, 0x2 ;  /* 0x00000002ff047883 */ /* 0x000fec0008000000 */
[----:B------:R-:W-:Y:S06]  /*5880*/  IMAD.U32 R103, RZ, RZ, UR4 ;  /* 0x00000004ff677e24 */ /* 0x000fec000f8e00ff */
[----:B-1----:R-:W-:Y:S02]  /*5890*/  @P0 SHF.R.U32.HI R0, RZ, 0x10, R5 ;  /* 0x00000010ff000819 */ /* 0x002fe40000011605 */
        /* <DEDUP_REMOVED lines=12> */
[----:B------:R-:W2:Y:S01]  /*5960*/  LDCU UR12, c[0x0][0xb20] ;  /* 0x00016400ff0c77ac */ /* 0x000ea20008000800 */
[----:B------:R-:W-:Y:S02]  /*5970*/  UIMAD.WIDE.U32 UR4, UR53, UR59, URZ ;  /* 0x0000003b350472a5 */ /* 0x000fe4000f8e00ff */
[----:B------:R-:W-:Y:S02]  /*5980*/  UIMAD.WIDE.U32 UR6, UR62, UR56, URZ ;  /* 0x000000383e0672a5 */ /* 0x000fe4000f8e00ff */
[----:B------:R-:W-:Y:S02]  /*5990*/  UISETP.NE.AND UP0, UPT, UR58, 0x1, UPT ;  /* 0x000000013a00788c */ /* 0x000fe4000bf05270 */
[----:B------:R-:W-:Y:S02]  /*59a0*/  UIMAD.WIDE.U32 UR8, UR37, UR59, URZ ;  /* 0x0000003b250872a5 */ /* 0x000fe4000f8e00ff */
[----:B------:R-:W-:Y:S02]  /*59b0*/  UIMAD.WIDE.U32 UR10, UR38, UR56, URZ ;  /* 0x00000038260a72a5 */ /* 0x000fe4000f8e00ff */
[----:B------:R-:W-:Y:S02]  /*59c0*/  UISETP.NE.AND UP1, UPT, UR42, 0x1, UPT ;  /* 0x000000012a00788c */ /* 0x000fe4000bf25270 */
[----:B------:R-:W-:Y:S01]  /*59d0*/  UISETP.NE.AND UP2, UPT, UR45, 0x1, UPT ;  /* 0x000000012d00788c */ /* 0x000fe2000bf45270 */
[----:B------:R-:W-:Y:S02]  /*59e0*/  UMOV UR4, UR5 ;  /* 0x0000000500047c82 */ /* 0x000fe40008000000 */
[----:B--2---:R-:W-:Y:S03]  /*59f0*/  USHF.R.U32.HI UR5, URZ, UR12, UR4 ;  /* 0x0000000cff057299 */ /* 0x004fe60008011604 */
[----:B------:R-:W-:Y:S02]  /*5a00*/  UMOV UR4, UR7 ;  /* 0x0000000700047c82 */ /* 0x000fe40008000000 */
[----:B------:R-:W-:Y:S02]  /*5a10*/  USHF.R.U32.HI UR7, URZ, UR57, UR4 ;  /* 0x00000039ff077299 */ /* 0x000fe40008011604 */
[----:B------:R-:W-:Y:S02]  /*5a20*/  USEL UR4, UR53, UR5, !UP0 ;  /* 0x0000000535047287 */ /* 0x000fe4000c000000 */
[----:B------:R-:W-:Y:S01]  /*5a30*/  USEL UR7, UR62, UR7, !UP1 ;  /* 0x000000073e077287 */ /* 0x000fe2000c800000 */
[----:B------:R-:W-:Y:S01]  /*5a40*/  UMOV UR5, UR9 ;  /* 0x0000000900057c82 */ /* 0x000fe20008000000 */
[----:B------:R-:W-:Y:S02]  /*5a50*/  UIMAD.WIDE.U32 UR8, UR4, UR40, URZ ;  /* 0x00000028040872a5 */ /* 0x000fe4000f8e00ff */
[----:B------:R-:W-:Y:S03]  /*5a60*/  USHF.R.U32.HI UR6, URZ, UR12, UR5 ;  /* 0x0000000cff067299 */ /* 0x000fe60008011605 */
[----:B------:R-:W-:Y:S01]  /*5a70*/  UMOV UR5, UR11 ;  /* 0x0000000b00057c82 */ /* 0x000fe20008000000 */
[----:B------:R-:W-:Y:S02]  /*5a80*/  UIMAD.WIDE.U32 UR10, UR7, UR40, URZ ;  /* 0x00000028070a72a5 */ /* 0x000fe4000f8e00ff */
[----:B------:R-:W-:Y:S02]  /*5a90*/  USHF.R.U32.HI UR12, URZ, UR57, UR5 ;  /* 0x00000039ff0c7299 */ /* 0x000fe40008011605 */
[----:B------:R-:W-:Y:S01]  /*5aa0*/  USEL UR6, UR37, UR6, !UP0 ;  /* 0x0000000625067287 */ /* 0x000fe2000c000000 */
[----:B------:R-:W-:Y:S02]  /*5ab0*/  UMOV UR5, UR9 ;  /* 0x0000000900057c82 */ /* 0x000fe40008000000 */
[----:B------:R-:W-:Y:S01]  /*5ac0*/  UMOV UR10, UR11 ;  /* 0x0000000b000a7c82 */ /* 0x000fe20008000000 */
[----:B------:R-:W-:Y:S02]  /*5ad0*/  @UP2 USHF.R.U32.HI UR4, URZ, UR41, UR5 ;  /* 0x00000029ff042299 */ /* 0x000fe40008011605 */
[----:B------:R-:W-:Y:S02]  /*5ae0*/  @UP2 USHF.R.U32.HI UR7, URZ, UR41, UR10 ;  /* 0x00000029ff072299 */ /* 0x000fe4000801160a */
[----:B------:R-:W-:Y:S02]  /*5af0*/  UIMAD UR4, UR45, UR4, URZ ;  /* 0x000000042d0472a4 */ /* 0x000fe4000f8e02ff */
        /* <DEDUP_REMOVED lines=8> */
[----:B------:R-:W-:Y:S02]  /*5b80*/  USEL UR11, UR6, UR4, !UP2 ;  /* 0x00000004060b7287 */ /* 0x000fe4000d000000 */
[----:B------:R-:W-:Y:S02]  /*5b90*/  UIADD3 UR8, UPT, UPT, -UR5, URZ, URZ ;  /* 0x000000ff05087290 */ /* 0x000fe4000fffe1ff */
[----:B------:R-:W-:Y:S01]  /*5ba0*/  UIADD3 UR10, UPT, UPT, -UR11, URZ, URZ ;  /* 0x000000ff0b0a7290 */ /* 0x000fe2000fffe1ff */
[----:B------:R-:W-:Y:S01]  /*5bb0*/  @!UP0 UMOV UR4, UR9 ;  /* 0x0000000900048c82 */ /* 0x000fe20008000000 */
[----:B------:R-:W-:Y:S02]  /*5bc0*/  UIADD3 UR9, UPT, UPT, -UR6, URZ, URZ ;  /* 0x000000ff06097290 */ /* 0x000fe4000fffe1ff */
[----:B------:R-:W-:Y:S02]  /*5bd0*/  @!UP0 USHF.R.U32.HI UR4, URZ, UR41, UR4 ;  /* 0x00000029ff048299 */ /* 0x000fe40008011604 */
[----:B------:R-:W-:Y:S02]  /*5be0*/  UIMAD UR10, UR45, UR10, UR6 ;  /* 0x0000000a2d0a72a4 */ /* 0x000fe4000f8e0206 */
[----:B------:R-:W-:Y:S04]  /*5bf0*/  @!UP0 USEL UR4, UR5, UR4, !UP2 ;  /* 0x0000000405048287 */ /* 0x000fe8000d000000 */
[----:B------:R-:W-:Y:S02]  /*5c00*/  @!UP0 UIMAD UR10, UR7, UR10, UR4 ;  /* 0x0000000a070a82a4 */ /* 0x000fe4000f8e0204 */
[----:B------:R-:W-:Y:S02]  /*5c10*/  @!UP0 UIADD3 UR11, UPT, UPT, UR11, -UR4, URZ ;  /* 0x800000040b0b8290 */ /* 0x000fe4000fffe0ff */
[----:B------:R-:W-:Y:S02]  /*5c20*/  UIMAD UR7, UR42, UR8, UR38 ;  /* 0x000000082a0772a4 */ /* 0x000fe4000f8e0226 */
[----:B------:R-:W-:Y:S02]  /*5c30*/  @!UP0 UIMAD UR6, UR11, UR45, UR5 ;  /* 0x0000002d0b0682a4 */ /* 0x000fe4000f8e0205 */
[----:B------:R-:W-:Y:S01]  /*5c40*/  UIMAD UR4, UR58, UR9, UR37 ;  /* 0x000000093a0472a4 */ /* 0x000fe2000f8e0225 */
[----:B------:R-:W-:Y:S02]  /*5c50*/  @!UP0 UMOV UR5, UR10 ;  /* 0x0000000a00058c82 */ /* 0x000fe40008000000 */
[----:B------:R-:W-:Y:S02]  /*5c60*/  UIMAD UR38, UR5, UR42, UR7 ;  /* 0x0000002a052672a4 */ /* 0x000fe4000f8e0207 */
[----:B------:R-:W-:Y:S11]  /*5c70*/  UIMAD UR37, UR6, UR58, UR4 ;  /* 0x0000003a062572a4 */ /* 0x000ff6000f8e0204 */
[----:B------:R-:W-:Y:S01]  /*5c80*/  @!UPT UIADD3 URZ, UPT, UPT, URZ, URZ, URZ ;  /* 0x000000fffffff290 */ /* 0x000fe2000fffe0ff */
.L_x_92:
[----:B------:R-:W-:Y:S01]  /*5c90*/  UISETP.NE.AND UP0, UPT, UR39, 0x1, UPT ;  /* 0x000000012700788c */ /* 0x000fe2000bf05270 */
[----:B------:R-:W-:Y:S01]  /*5ca0*/  LOP3.LUT P0, RZ, R88, 0x3f0, RZ, 0xc0, !PT ;  /* 0x000003f058ff7812 */ /* 0x000fe2000780c0ff */
[----:B------:R-:W-:Y:S01]  /*5cb0*/  USHF.L.U32 UR50, UR16, 0x7, URZ ;  /* 0x0000000710327899 */ /* 0x000fe200080006ff */
[----:B------:R-:W-:Y:S01]  /*5cc0*/  BSSY.RECONVERGENT B6, `(.L_x_93) ;  /* 0x0000034000067945 */ /* 0x000fe20003800200 */
[----:B------:R-:W-:Y:S01]  /*5cd0*/  USHF.L.U32 UR49, UR20, 0x8, URZ ;  /* 0x0000000814317899 */ /* 0x000fe200080006ff */
[----:B------:R-:W-:Y:S06]  /*5ce0*/  IADD3 R90, PT, PT, R90, 0x1, RZ ;  /* 0x000000015a5a7810 */ /* 0x000fec0007ffe0ff */
[----:B------:R-:W2:Y:S01]  /*5cf0*/  @!UP0 LDCU.128 UR12, c[0x0][0xb10] ;  /* 0x00016200ff0c87ac */ /* 0x000ea20008000c00 */
[----:B------:R-:W3:Y:S01]  /*5d00*/  @!UP0 LDCU UR5, c[0x0][0xb0c] ;  /* 0x00016180ff0587ac */ /* 0x000ee20008000800 */
[----:B------:R-:W4:Y:S01]  /*5d10*/  @!UP0 LDCU UR10, c[0x0][0xb20] ;  /* 0x00016400ff0a87ac */ /* 0x000f220008000800 */
[----:B--2---:R-:W-:Y:S02]  /*5d20*/  UIMAD.WIDE.U32 UR8, UR38, UR12, URZ ;  /* 0x0000000c260872a5 */ /* 0x004fe4000f8e00ff */
[----:B------:R-:W-:Y:S02]  /*5d30*/  UIMAD.WIDE.U32 UR6, UR37, UR15, URZ ;  /* 0x0000000f250672a5 */ /* 0x000fe4000f8e00ff */
[----:B------:R-:W-:Y:S03]  /*5d40*/  @!UP0 UISETP.NE.AND UP1, UPT, UR14, 0x1, UPT ;  /* 0x000000010e00888c */ /* 0x000fe6000bf25270 */
[----:B------:R-:W-:Y:S01]  /*5d50*/  @!UP0 UMOV UR4, UR9 ;  /* 0x0000000900048c82 */ /* 0x000fe20008000000 */
[----:B---3--:R-:W-:Y:S02]  /*5d60*/  @!UP0 UISETP.NE.AND UP2, UPT, UR5, 0x1, UPT ;  /* 0x000000010500888c */ /* 0x008fe4000bf45270 */
[----:B------:R-:W-:Y:S01]  /*5d70*/  @!UP0 USHF.R.U32.HI UR4, URZ, UR13, UR4 ;  /* 0x0000000dff048299 */ /* 0x000fe20008011604 */
[----:B------:R-:W-:Y:S02]  /*5d80*/  @!UP0 UMOV UR6, UR7 ;  /* 0x0000000700068c82 */ /* 0x000fe40008000000 */
[----:B----4-:R-:W-:Y:S02]  /*5d90*/  @!UP0 USHF.R.U32.HI UR6, URZ, UR10, UR6 ;  /* 0x0000000aff068299 */ /* 0x010fe40008011606 */
[----:B------:R-:W-:Y:S02]  /*5da0*/  @!UP0 USEL UR7, UR38, UR4, !UP2 ;  /* 0x0000000426078287 */ /* 0x000fe4000d000000 */
[----:B------:R-:W-:Y:S04]  /*5db0*/  @!UP0 USEL UR6, UR37, UR6, !UP1 ;  /* 0x0000000625068287 */ /* 0x000fe8000c800000 */
[----:B------:R-:W-:Y:S02]  /*5dc0*/  @!UP0 UIADD3 UR4, UPT, UPT, -UR7, UR6, URZ ;  /* 0x0000000607048290 */ /* 0x000fe4000fffe1ff */
[----:B------:R-:W-:Y:S02]  /*5dd0*/  @!UP0 UIADD3 UR6, UPT, UPT, UR7, -UR6, URZ ;  /* 0x8000000607068290 */ /* 0x000fe4000fffe0ff */
[----:B------:R-:W-:Y:S02]  /*5de0*/  @!UP0 UIMAD UR38, UR4, UR5, UR38 ;  /* 0x00000005042682a4 */ /* 0x000fe4000f8e0226 */
[----:B------:R-:W-:Y:S01]  /*5df0*/  @!UP0 UIMAD UR37, UR6, UR14, UR37 ;  /* 0x0000000e062582a4 */ /* 0x000fe2000f8e0225 */
[----:B------:R-:W-:Y:S11]  /*5e00*/  @!P0 BRA `(.L_x_94) ;  /* 0x00000000007c8947 */ /* 0x000ff60003800000 */
[----:B------:R-:W2:Y:S01]  /*5e10*/  LDCU.64 UR8, c[0x4][0x80] ;  /* 0x01001000ff0877ac */ /* 0x000ea20008000a00 */
[----:B------:R-:W-:Y:S01]  /*5e20*/  MOV R2, 0x0 ;  /* 0x0000000000027802 */ /* 0x000fe20000000f00 */
[----:B------:R-:W-:Y:S02]  /*5e30*/  HFMA2 R12, -RZ, RZ, 0, 5.9604644775390625e-08 ;  /* 0x00000001ff0c7431 */ /* 0x000fe400000001ff */
[----:B------:R-:W-:Y:S01]  /*5e40*/  IMAD.MOV.U32 R8, RZ, RZ, 0x70 ;  /* 0x00000070ff087424 */ /* 0x000fe200078e00ff */
[----:B------:R3:W4:Y:S01]  /*5e50*/  LDC.64 R14, c[0x4][R2] ;  /* 0x01000000020e7b82 */ /* 0x0007220000000a00 */
[----:B------:R-:W1:Y:S01]  /*5e60*/  LDCU.64 UR6, c[0x4][0x88] ;  /* 0x01001100ff0677ac */ /* 0x000e620008000a00 */
[----:B------:R-:W-:Y:S01]  /*5e70*/  IMAD.MOV.U32 R13, RZ, RZ, RZ ;  /* 0x000000ffff0d7224 */ /* 0x000fe200078e00ff */
[----:B------:R-:W1:Y:S01]  /*5e80*/  LDCU.64 UR4, c[0x4][0x8] ;  /* 0x01000100ff0477ac */ /* 0x000e620008000a00 */
[----:B--2---:R-:W-:Y:S01]  /*5e90*/  MOV R5, UR9 ;  /* 0x0000000900057c02 */ /* 0x004fe20008000f00 */
[----:B------:R-:W-:Y:S01]  /*5ea0*/  IMAD.U32 R4, RZ, RZ, UR8 ;  /* 0x00000008ff047e24 */ /* 0x000fe2000f8e00ff */
[----:B-1----:R-:W-:Y:S01]  /*5eb0*/  MOV R7, UR7 ;  /* 0x0000000700077c02 */ /* 0x002fe20008000f00 */
[----:B------:R-:W-:Y:S01]  /*5ec0*/  IMAD.U32 R6, RZ, RZ, UR6 ;  /* 0x00000006ff067e24 */ /* 0x000fe2000f8e00ff */
[----:B------:R-:W-:Y:S01]  /*5ed0*/  MOV R11, UR5 ;  /* 0x00000005000b7c02 */ /* 0x000fe20008000f00 */
[----:B------:R-:W-:Y:S02]  /*5ee0*/  IMAD.U32 R10, RZ, RZ, UR4 ;  /* 0x00000004ff0a7e24 */ /* 0x000fe4000f8e00ff */
[----:B------:R-:W-:Y:S07]  /*5ef0*/  LEPC R20, `(.L_x_95) ;  /* 0x000000001014794e */ /* 0x000fee0000000000 */
[----:B---345:R-:W-:Y:S05]  /*5f00*/  CALL.ABS.NOINC R14 ;  /* 0x000000000e007343 */ /* 0x038fea0003c00000 */
.L_x_95:
[----:B------:R-:W1:Y:S01]  /*5f10*/  LDCU.64 UR8, c[0x4][0x80] ;  /* 0x01001000ff0877ac */ /* 0x000e620008000a00 */
[----:B------:R-:W2:Y:S01]  /*5f20*/  LDC.64 R2, c[0x4][R2] ;  /* 0x0100000002027b82 */ /* 0x000ea20000000a00 */
[----:B------:R-:W-:Y:S02]  /*5f30*/  HFMA2 R12, -RZ, RZ, 0, 5.9604644775390625e-08 ;  /* 0x00000001ff0c7431 */ /* 0x000fe400000001ff */
[----:B------:R-:W-:Y:S02]  /*5f40*/  IMAD.MOV.U32 R8, RZ, RZ, 0x70 ;  /* 0x00000070ff087424 */ /* 0x000fe400078e00ff */
[----:B------:R-:W-:Y:S01]  /*5f50*/  IMAD.MOV.U32 R13, RZ, RZ, RZ ;  /* 0x000000ffff0d7224 */ /* 0x000fe200078e00ff */
[----:B------:R-:W3:Y:S01]  /*5f60*/  LDCU.64 UR6, c[0x4][0x88] ;  /* 0x01001100ff0677ac */ /* 0x000ee20008000a00 */
[----:B------:R-:W4:Y:S01]  /*5f70*/  LDCU.64 UR4, c[0x4][0x8] ;  /* 0x01000100ff0477ac */ /* 0x000f220008000a00 */
[----:B-1----:R-:W-:Y:S02]  /*5f80*/  MOV R4, UR8 ;  /* 0x0000000800047c02 */ /* 0x002fe40008000f00 */
[----:B------:R-:W-:Y:S02]  /*5f90*/  MOV R5, UR9 ;  /* 0x0000000900057c02 */ /* 0x000fe40008000f00 */
[----:B---3--:R-:W-:Y:S01]  /*5fa0*/  MOV R7, UR7 ;  /* 0x0000000700077c02 */ /* 0x008fe20008000f00 */
[----:B------:R-:W-:Y:S01]  /*5fb0*/  IMAD.U32 R6, RZ, RZ, UR6 ;  /* 0x00000006ff067e24 */ /* 0x000fe2000f8e00ff */
[----:B----4-:R-:W-:Y:S01]  /*5fc0*/  MOV R11, UR5 ;  /* 0x00000005000b7c02 */ /* 0x010fe20008000f00 */
[----:B------:R-:W-:Y:S02]  /*5fd0*/  IMAD.U32 R10, RZ, RZ, UR4 ;  /* 0x00000004ff0a7e24 */ /* 0x000fe4000f8e00ff */
[----:B------:R-:W-:Y:S07]  /*5fe0*/  LEPC R20, `(.L_x_94) ;  /* 0x000000001014794e */ /* 0x000fee0000000000 */
[----:B--2---:R-:W-:Y:S05]  /*5ff0*/  CALL.ABS.NOINC R2 ;  /* 0x0000000002007343 */ /* 0x004fea0003c00000 */
.L_x_94:
[----:B------:R-:W-:Y:S05]  /*6000*/  BSYNC.RECONVERGENT B6 ;  /* 0x0000000000067941 */ /* 0x000fea0003800200 */
.L_x_93:
[----:B------:R-:W-:Y:S02]  /*6010*/  R2UR UR6, R87 ;  /* 0x00000000570672ca */ /* 0x000fe400000e0000 */
[----:B------:R-:W-:Y:S02]  /*6020*/  R2UR UR5, R102 ;  /* 0x00000000660572ca */ /* 0x000fe400000e0000 */
[----:B------:R-:W-:Y:S02]  /*6030*/  R2UR UR4, R101 ;  /* 0x00000000650472ca */ /* 0x000fe400000e0000 */
[----:B------:R-:W-:Y:S02]  /*6040*/  ISETP.NE.U32.AND P4, PT, R80, RZ, PT ;  /* 0x000000ff5000720c */ /* 0x000fe40003f85070 */
[----:B------:R-:W-:Y:S02]  /*6050*/  ISETP.NE.U32.AND P2, PT, RZ, UR60, PT ;  /* 0x0000003cff007c0c */ /* 0x000fe4000bf45070 */
[----:B------:R-:W-:Y:S02]  /*6060*/  ISETP.NE.AND.EX P4, PT, R81, RZ, PT, P4 ;  /* 0x000000ff5100720c */ /* 0x000fe40003f85340 */
[----:B------:R-:W-:Y:S01]  /*6070*/  ISETP.NE.AND.EX P2, PT, RZ, UR61, PT, P2 ;  /* 0x0000003dff007c0c */ /* 0x000fe2000bf45320 */
[----:B------:R-:W-:Y:S02]  /*6080*/  UISETP.NE.AND UP2, UPT, UR6, URZ, UPT ;  /* 0x000000ff0600728c */ /* 0x000fe4000bf45270 */
[----:B------:R-:W-:Y:S04]  /*6090*/  UISETP.NE.U32.AND UP0, UPT, UR5, URZ, UPT ;  /* 0x000000ff0500728c */ /* 0x000fe8000bf05070 */
[----:B------:R-:W-:Y:S01]  /*60a0*/  UISETP.NE.AND.EX UP1, UPT, UR4, URZ, UPT, UP0 ;  /* 0x000000ff0400728c */ /* 0x000fe2000bf25300 */
[----:B------:R-:W-:Y:S01]  /*60b0*/  PLOP3.LUT P1, PT, PT, PT, UP2, 0x80, 0x8 ;  /* 0x000000000008781c */ /* 0x000fe20003f2f028 */
[----:B------:R-:W-:Y:S03]  /*60c0*/  UPLOP3.LUT UP0, UPT, UPT, UPT, UPT, 0x40, 0x4 ;  /* 0x000000000004789c */ /* 0x000fe60003f0e870 */
[----:B------:R-:W-:Y:S06]  /*60d0*/  @UP2 UPLOP3.LUT UP0, UPT, UPT, UPT, UP1, 0x80, 0x8 ;  /* 0x000000000008289c */ /* 0x000fec0003f0f010 */
[----:B------:R-:W-:Y:S01]  /*60e0*/  PLOP3.LUT P0, PT, PT, PT, UP0, 0x80, 0x8 ;  /* 0x000000000008781c */ /* 0x000fe20003f0f008 */
[----:B------:R-:W-:Y:S01]  /*60f0*/  @!UPT UIADD3 URZ, UPT, UPT, URZ, URZ, URZ ;  /* 0x000000fffffff290 */ /* 0x000fe2000fffe0ff */
[----:B------:R-:W-:Y:S11]  /*6100*/  BRA.U !UP1, `(.L_x_96) ;  /* 0x0000000109407547 */ /* 0x000ff6000b800000 */
[----:B------:R-:W-:Y:S01]  /*6110*/  UISETP.NE.U32.AND UP0, UPT, UR60, URZ, UPT ;  /* 0x000000ff3c00728c */ /* 0x000fe2000bf05070 */
[----:B------:R-:W-:Y:S01]  /*6120*/  R2UR UR6, R102 ;  /* 0x00000000660672ca */ /* 0x000fe200000e0000 */
[----:B------:R-:W2:Y:S01]  /*6130*/  LDCU.64 UR8, c[0x0][0x358] ;  /* 0x00006b00ff0877ac */ /* 0x000ea20008000a00 */
[----:B------:R-:W-:Y:S02]  /*6140*/  HFMA2 R83, -RZ, RZ, 0, 5.9604644775390625e-08 ;  /* 0x00000001ff537431 */ /* 0x000fe400000001ff */
[----:B-1----:R-:W-:Y:S01]  /*6150*/  IMAD.MOV.U32 R0, RZ, RZ, 0x1 ;  /* 0x00000001ff007424 */ /* 0x002fe200078e00ff */
[----:B------:R-:W-:Y:S06]  /*6160*/  UISETP.NE.AND.EX UP0, UPT, UR61, URZ, UPT, UP0 ;  /* 0x000000ff3d00728c */ /* 0x000fec000bf05300 */
[----:B------:R-:W-:Y:S05]  /*6170*/  PLOP3.LUT P3, PT, PT, PT, UP0, 0x80, 0x8 ;  /* 0x000000000008781c */ /* 0x000fea0003f6f008 */
[----:B------:R-:W1:Y:S01]  /*6180*/  @UP0 LDCU.64 UR4, c[0x0][0x888] ;  /* 0x00011100ff0407ac */ /* 0x000e620008000a00 */
[----:B------:R-:W-:Y:S07]  /*6190*/  @UP0 UIMAD UR6, UR36, UR6, URZ ;  /* 0x00000006240602a4 */ /* 0x000fee000f8e02ff */
[----:B------:R-:W-:Y:S01]  /*61a0*/  @!P3 PRMT R83, R0, 0x7610, R83 ;  /* 0x000076100053b816 */ /* 0x000fe20000000053 */
[----:B-1----:R-:W-:Y:S06]  /*61b0*/  @UP0 UIMAD.WIDE UR4, UR6, 0x4, UR4 ;  /* 0x00000004060408a5 */ /* 0x002fec000f8e0204 */
[----:B------:R-:W-:Y:S02]  /*61c0*/  IMAD.U32 R2, RZ, RZ, UR4 ;  /* 0x00000004ff027e24 */ /* 0x000fe4000f8e00ff */
[----:B------:R-:W-:Y:S03]  /*61d0*/  IMAD.U32 R3, RZ, RZ, UR5 ;  /* 0x00000005ff037e24 */ /* 0x000fe6000f8e00ff */
[----:B------:R-:W1:Y:S02]  /*61e0*/  @!UP0 LDCU UR4, c[0x0][0x880] ;  /* 0x00011000ff0487ac */ /* 0x000e640008000800 */
[----:B--2--5:R2:W5:Y:S02]  /*61f0*/  @P3 LDG.E R45, desc[UR8][R2.64] ;  /* 0x00000008022d3981 */ /* 0x024564000c1e1900 */
[----:B-12---:R-:W-:Y:S02]  /*6200*/  @!P3 MOV R45, UR4 ;  /* 0x00000004002dbc02 */ /* 0x006fe40008000f00 */
.L_x_96:
[----:B------:R-:W-:Y:S05]  /*6210*/  @!P4 BRA `(.L_x_97) ;  /* 0x000000000024c947 */ /* 0x000fea0003800000 */
[----:B------:R-:W-:Y:S01]  /*6220*/  ISETP.NE.U32.AND P3, PT, R46, RZ, PT ;  /* 0x000000ff2e00720c */ /* 0x000fe20003f65070 */
[----:B------:R-:W2:Y:S03]  /*6230*/  LDCU.64 UR4, c[0x0][0x358] ;  /* 0x00006b00ff0477ac */ /* 0x000ea60008000a00 */
[----:B------:R-:W-:Y:S11]  /*6240*/  ISETP.NE.AND.EX P3, PT, R47, RZ, PT, P3 ;  /* 0x000000ff2f00720c */ /* 0x000ff60003f65330 */
[----:B------:R-:W-:Y:S02]  /*6250*/  @!UPT UIADD3 URZ, UPT, UPT, URZ, URZ, URZ ;  /* 0x000000fffffff290 */ /* 0x000fe4000fffe0ff */
[----:B------:R-:W3:Y:S01]  /*6260*/  @P3 LDC.64 R2, c[0x0][0x8a8] ;  /* 0x00022a00ff023b82 */ /* 0x000ee20000000a00 */
[----:B-1----:R-:W-:Y:S04]  /*6270*/  @P3 IMAD R0, R80, UR36, RZ ;  /* 0x0000002450003c24 */ /* 0x002fe8000f8e02ff */
[----:B---3--:R-:W-:Y:S05]  /*6280*/  @P3 IMAD.WIDE R2, R0, 0x4, R2 ;  /* 0x0000000400023825 */ /* 0x008fea00078e0202 */
[----:B--2--5:R2:W5:Y:S02]  /*6290*/  @P3 LDG.E R38, desc[UR4][R2.64] ;  /* 0x0000000402263981 */ /* 0x024564000c1e1900 */
[----:B--2---:R-:W3:Y:S02]  /*62a0*/  @!P3 LDC R38, c[0x0][0x8a0] ;  /* 0x00022800ff26bb82 */ /* 0x004ee40000000800 */
.L_x_97:
[----:B-----5:R-:W-:Y:S01]  /*62b0*/  FSETP.NEU.AND P3, PT, R45, RZ, PT ;  /* 0x000000ff2d00720b */ /* 0x020fe20003f6d000 */
[----:B------:R-:W-:Y:S01]  /*62c0*/  IMAD.SHL.U32 R107, R44, 0x4, RZ ;  /* 0x000000042c6b7824 */ /* 0x000fe200078e00ff */
[----:B------:R-:W-:Y:S01]  /*62d0*/  SEL R3, RZ, 0xffffffff, P2 ;  /* 0xffffffffff037807 */ /* 0x000fe20001000000 */
[----:B------:R-:W-:Y:S01]  /*62e0*/  IMAD.SHL.U32 R110, R98, 0x10, RZ ;  /* 0x00000010626e7824 */ /* 0x000fe200078e00ff */
[----:B------:R-:W-:Y:S01]  /*62f0*/  @P1 LOP3.LUT P2, RZ, R83, 0xff, RZ, 0xc0, !PT ;  /* 0x000000ff53ff1812 */ /* 0x000fe2000784c0ff */
[----:B------:R-:W-:Y:S01]  /*6300*/  VIADD R106, R107, UR43 ;  /* 0x0000002b6b6a7c36 */ /* 0x000fe20008000000 */
[----:B-1----:R-:W-:Y:S01]  /*6310*/  @P1 SEL R0, RZ, 0xffffffff, P3 ;  /* 0xffffffffff001807 */ /* 0x002fe20001800000 */
[----:B------:R-:W-:Y:S01]  /*6320*/  IMAD.MOV.U32 R112, RZ, RZ, -0x10 ;  /* 0xfffffff0ff707424 */ /* 0x000fe200078e00ff */
[----:B------:R-:W-:Y:S01]  /*6330*/  LEA R108, R36, UR43, 0x3 ;  /* 0x0000002b246c7c11 */ /* 0x000fe2000f8e18ff */
[----:B------:R-:W-:Y:S01]  /*6340*/  IMAD.SHL.U32 R111, R99, 0x10, RZ ;  /* 0x00000010636f7824 */ /* 0x000fe200078e00ff */
[----:B------:R-:W-:Y:S01]  /*6350*/  @P0 SEL R0, R3, R0, !P2 ;  /* 0x0000000003000207 */ /* 0x000fe20005000000 */
[C---:B------:R-:W-:Y:S01]  /*6360*/  IMAD.IADD R94, R106.reuse, 0x1, R110 ;  /* 0x000000016a5e7824 */ /* 0x040fe200078e026e */
[----:B------:R-:W-:Y:S01]  /*6370*/  PLOP3.LUT P2, PT, PT, PT, UP1, 0x80, 0x8 ;  /* 0x000000000008781c */ /* 0x000fe20003f4f018 */
[----:B------:R-:W-:Y:S01]  /*6380*/  IMAD.IADD R105, R106, 0x1, R111 ;  /* 0x000000016a697824 */ /* 0x000fe200078e026f */
[----:B------:R-:W-:Y:S01]  /*6390*/  @P1 LOP3.LUT R0, R0, 0x1, RZ, 0xc0, !PT ;  /* 0x0000000100001812 */ /* 0x000fe200078ec0ff */
[----:B------:R-:W-:Y:S01]  /*63a0*/  IMAD.IADD R92, R111, 0x1, R94 ;  /* 0x000000016f5c7824 */ /* 0x000fe200078e025e */
[----:B------:R-:W-:Y:S01]  /*63b0*/  LOP3.LUT P4, R89, R83, 0xff, RZ, 0xc0, !PT ;  /* 0x000000ff53597812 */ /* 0x000fe2000788c0ff */
[----:B------:R-:W-:Y:S01]  /*63c0*/  BSSY B1, `(.L_x_98) ;  /* 0x0000049000017945 */ /* 0x000fe20003800000 */
[----:B------:R-:W-:Y:S01]  /*63d0*/  ISETP.NE.U32.OR P5, PT, R0, 0x1, !P1 ;  /* 0x000000010000780c */ /* 0x000fe20004fa5470 */
[----:B------:R-:W-:Y:S01]  /*63e0*/  IMAD.MOV.U32 R113, RZ, RZ, 0x1 ;  /* 0x00000001ff717424 */ /* 0x000fe200078e00ff */
[----:B------:R-:W-:Y:S01]  /*63f0*/  SEL R2, RZ, 0xffffffff, P3 ;  /* 0xffffffffff027807 */ /* 0x000fe20001800000 */
[----:B------:R-:W-:Y:S01]  /*6400*/  IMAD R39, R36, 0x100, R37 ;  /* 0x0000010024277824 */ /* 0x000fe200078e0225 */
[----:B------:R-:W-:Y:S01]  /*6410*/  P2R R104, PR, RZ, 0x20 ;  /* 0x00000020ff687803 */ /* 0x000fe20000000000 */
[----:B------:R-:W-:Y:S01]  /*6420*/  IMAD.MOV.U32 R109, RZ, RZ, RZ ;  /* 0x000000ffff6d7224 */ /* 0x000fe200078e00ff */
[----:B------:R-:W-:Y:S02]  /*6430*/  CS2R R78, SRZ ;  /* 0x00000000004e7805 */ /* 0x000fe4000001ff00 */
[----:B------:R-:W-:Y:S02]  /*6440*/  @P2 SEL R2, R3, R2, !P4 ;  /* 0x0000000203022207 */ /* 0x000fe40006000000 */
[----:B------:R-:W-:Y:S02]  /*6450*/  CS2R R76, SRZ ;  /* 0x00000000004c7805 */ /* 0x000fe4000001ff00 */
[----:B------:R-:W-:Y:S02]  /*6460*/  CS2R R74, SRZ ;  /* 0x00000000004a7805 */ /* 0x000fe4000001ff00 */
[----:B------:R-:W-:Y:S02]  /*6470*/  CS2R R72, SRZ ;  /* 0x0000000000487805 */ /* 0x000fe4000001ff00 */
[----:B------:R-:W-:Y:S02]  /*6480*/  LOP3.LUT R2, R2, 0x1, RZ, 0xc0, !PT ;  /* 0x0000000102027812 */ /* 0x000fe400078ec0ff */
[----:B------:R-:W-:Y:S02]  /*6490*/  CS2R R70, SRZ ;  /* 0x0000000000467805 */ /* 0x000fe4000001ff00 */
[----:B------:R-:W-:Y:S02]  /*64a0*/  @P5 SHF.L.U32 R0, RZ, 0x1f, RZ ;  /* 0x0000001fff005819 */ /* 0x000fe400000006ff */
[----:B------:R-:W-:Y:S02]  /*64b0*/  CS2R R68, SRZ ;  /* 0x0000000000447805 */ /* 0x000fe4000001ff00 */
[----:B------:R-:W-:Y:S02]  /*64c0*/  ISETP.NE.U32.AND P2, PT, R2, 0x1, PT ;  /* 0x000000010200780c */ /* 0x000fe40003f45070 */
[----:B------:R-:W-:Y:S01]  /*64d0*/  CS2R R66, SRZ ;  /* 0x0000000000427805 */ /* 0x000fe2000001ff00 */
[----:B------:R1:W2:Y:S01]  /*64e0*/  @P5 SYNCS.PHASECHK.TRANS64.TRYWAIT P1, [UR43+0x30], R0 ;  /* 0x00003000ff0055a7 */ /* 0x0002a2000802112b */
[----:B------:R-:W-:Y:S02]  /*64f0*/  CS2R R64, SRZ ;  /* 0x0000000000407805 */ /* 0x000fe4000001ff00 */
[----:B------:R-:W-:Y:S02]  /*6500*/  P2R R114, PR, RZ, 0x4 ;  /* 0x00000004ff727803 */ /* 0x000fe40000000000 */
[----:B------:R-:W-:Y:S02]  /*6510*/  CS2R R62, SRZ ;  /* 0x00000000003e7805 */ /* 0x000fe4000001ff00 */
[----:B------:R-:W-:Y:S02]  /*6520*/  ISETP.NE.U32.AND P2, PT, R82, 0x1, PT ;  /* 0x000000015200780c */ /* 0x000fe40003f45070 */
[----:B------:R-:W-:Y:S02]  /*6530*/  CS2R R60, SRZ ;  /* 0x00000000003c7805 */ /* 0x000fe4000001ff00 */
[----:B------:R-:W-:Y:S02]  /*6540*/  CS2R R58, SRZ ;  /* 0x00000000003a7805 */ /* 0x000fe4000001ff00 */
[----:B------:R-:W-:Y:S02]  /*6550*/  CS2R R56, SRZ ;  /* 0x0000000000387805 */ /* 0x000fe4000001ff00 */
[----:B------:R-:W-:Y:S02]  /*6560*/  SEL R112, R112, 0x10, !P2 ;  /* 0x0000001070707807 */ /* 0x000fe40005000000 */
[----:B------:R-:W-:Y:S02]  /*6570*/  CS2R R54, SRZ ;  /* 0x0000000000367805 */ /* 0x000fe4000001ff00 */
[----:B------:R-:W-:Y:S02]  /*6580*/  CS2R R52, SRZ ;  /* 0x0000000000347805 */ /* 0x000fe4000001ff00 */
[----:B------:R-:W-:Y:S02]  /*6590*/  CS2R R50, SRZ ;  /* 0x0000000000327805 */ /* 0x000fe4000001ff00 */
[----:B------:R-:W-:Y:S01]  /*65a0*/  CS2R R48, SRZ ;  /* 0x0000000000307805 */ /* 0x000fe2000001ff00 */
[----:B------:R-:W-:Y:S02]  /*65b0*/  IMAD.IADD R106, R106, 0x1, R112 ;  /* 0x000000016a6a7824 */ /* 0x000fe400078e0270 */
[C---:B------:R-:W-:Y:S02]  /*65c0*/  IMAD.IADD R95, R112.reuse, 0x1, R105 ;  /* 0x00000001705f7824 */ /* 0x040fe400078e0269 */
[C---:B------:R-:W-:Y:S02]  /*65d0*/  IMAD.IADD R93, R112.reuse, 0x1, R94 ;  /* 0x00000001705d7824 */ /* 0x040fe400078e025e */
[----:B------:R-:W-:Y:S01]  /*65e0*/  IMAD.IADD R91, R112, 0x1, R92 ;  /* 0x00000001705b7824 */ /* 0x000fe200078e025c */
[----:B-1----:R-:W-:Y:S04]  /*65f0*/  SHF.L.U32 R0, R97, 0x1f, RZ ;  /* 0x0000001f61007819 */ /* 0x002fe800000006ff */
[----:B------:R1:W4:Y:S01]  /*6600*/  SYNCS.PHASECHK.TRANS64.TRYWAIT P0, [R108+URZ+0xa0], R0 ;  /* 0x0000a0006c0075a7 */ /* 0x00032200080011ff */
[----:B--2---:R-:W-:Y:S01]  /*6610*/  @P5 SEL R113, RZ, 0x1, !P1 ;  /* 0x00000001ff715807 */ /* 0x004fe20004800000 */
[----:B-1----:R-:W-:Y:S06]  /*6620*/  @!P5 BRA `(.L_x_99) ;  /* 0x000000000088d947 */ /* 0x002fec0003800000 */
[----:B------:R-:W-:Y:S01]  /*6630*/  IMAD.MOV.U32 R78, RZ, RZ, RZ ;  /* 0x000000ffff4e7224 */ /* 0x000fe200078e00ff */
[----:B------:R-:W-:Y:S01]  /*6640*/  ISETP.NE.AND P1, PT, R113, RZ, PT ;  /* 0x000000ff7100720c */ /* 0x000fe20003f25270 */
[----:B------:R-:W-:Y:S01]  /*6650*/  BSSY B0, `(.L_x_100) ;  /* 0x0000014000007945 */ /* 0x000fe20003800000 */
[----:B------:R-:W-:Y:S02]  /*6660*/  CS2R R50, SRZ ;  /* 0x0000000000327805 */ /* 0x000fe4000001ff00 */
        /* <DEDUP_REMOVED lines=13> */
[----:B------:R-:W-:Y:S01]  /*6740*/  CS2R R76, SRZ ;  /* 0x00000000004c7805 */ /* 0x000fe2000001ff00 */
[----:B------:R-:W-:Y:S06]  /*6750*/  @P1 BRA `(.L_x_101) ;  /* 0x00000000000c1947 */ /* 0x000fec0003800000 */
[----:B------:R-:W-:Y:S04]  /*6760*/  SHF.L.U32 R3, RZ, 0x1f, RZ ;  /* 0x0000001fff037819 */ /* 0x000fe800000006ff */
[----:B------:R-:W1:Y:S02]  /*6770*/  SYNCS.PHASECHK.TRANS64.TRYWAIT P1, [UR43+0x30], R3 ;  /* 0x00003003ff0075a7 */ /* 0x000e64000802112b */
[----:B-1----:R-:W-:Y:S05]  /*6780*/  @!P1 BRA `(.L_x_102) ;  /* 0x0000005c00a09947 */ /* 0x002fea0003800000 */
.L_x_101:
[----:B------:R-:W-:Y:S05]  /*6790*/  BSYNC B0 ;  /* 0x0000000000007941 */ /* 0x000fea0003800000 */
.L_x_100:
[----:B------:R-:W-:Y:S01]  /*67a0*/  ISETP.NE.AND P1, PT, R114, RZ, PT ;  /* 0x000000ff7200720c */ /* 0x000fe20003f25270 */
[----:B------:R-:W-:Y:S11]  /*67b0*/  HFMA2 R109, -RZ, RZ, 0, 5.9604644775390625e-08 ;  /* 0x00000001ff6d7431 */ /* 0x000ff600000001ff */
[----:B------:R-:W-:Y:S01]  /*67c0*/  @!UPT UIADD3 URZ, UPT, UPT, URZ, URZ, URZ ;  /* 0x000000fffffff290 */ /* 0x000fe2000fffe0ff */
[----:B------:R2:W1:Y:S04]  /*67d0*/  @P1 LDS.128 R48, [R107+UR43+0x400] ;  /* 0x0004002b6b301984 */ /* 0x0004680008000c00 */
[----:B------:R2:W1:Y:S04]  /*67e0*/  @P1 LDS.128 R52, [R106+0x400] ;  /* 0x000400006a341984 */ /* 0x0004680000000c00 */
[----:B------:R2:W1:Y:S04]  /*67f0*/  @P1 LDS.128 R56, [R105+0x400] ;  /* 0x0004000069381984 */ /* 0x0004680000000c00 */
[----:B------:R2:W1:Y:S04]  /*6800*/  @P1 LDS.128 R60, [R95+0x400] ;  /* 0x000400005f3c1984 */ /* 0x0004680000000c00 */
[----:B------:R2:W1:Y:S04]  /*6810*/  @P1 LDS.128 R64, [R94+0x400] ;  /* 0x000400005e401984 */ /* 0x0004680000000c00 */
[----:B------:R2:W1:Y:S04]  /*6820*/  @P1 LDS.128 R68, [R93+0x400] ;  /* 0x000400005d441984 */ /* 0x0004680000000c00 */
[----:B------:R2:W1:Y:S04]  /*6830*/  @P1 LDS.128 R72, [R92+0x400] ;  /* 0x000400005c481984 */ /* 0x0004680000000c00 */
[----:B------:R2:W1:Y:S02]  /*6840*/  @P1 LDS.128 R76, [R91+0x400] ;  /* 0x000400005b4c1984 */ /* 0x0004640000000c00 */
.L_x_99:
[----:B------:R-:W-:Y:S05]  /*6850*/  BSYNC B1 ;  /* 0x0000000000017941 */ /* 0x000fea0003800000 */
.L_x_98:
[----:B-1----:R-:W-:Y:S04]  /*6860*/  SHF.R.U32.HI R2, RZ, 0x15, R39 ;  /* 0x00000015ff027819 */ /* 0x002fe80000011627 */
[----:B------:R-:W-:Y:S01]  /*6870*/  LOP3.LUT P1, RZ, R2, 0x3, R84, 0x48, !PT ;  /* 0x0000000302ff7812 */ /* 0x000fe20007824854 */
[----:B------:R-:W-:Y:S01]  /*6880*/  @!UPT UIADD3 URZ, UPT, UPT, URZ, URZ, URZ ;  /* 0x000000fffffff290 */ /* 0x000fe2000fffe0ff */
[----:B----4-:R-:W-:Y:S11]  /*6890*/  @P0 BRA `(.L_x_103) ;  /* 0x0000000000080947 */ /* 0x010ff60003800000 */
[----:B------:R-:W1:Y:S02]  /*68a0*/  SYNCS.PHASECHK.TRANS64.TRYWAIT P0, [R108+URZ+0xa0], R0 ;  /* 0x0000a0006c0075a7 */ /* 0x000e6400080011ff */
[----:B-1----:R-:W-:Y:S05]  /*68b0*/  @!P0 BRA `(.L_x_104) ;  /* 0x0000005c006c8947 */ /* 0x002fea0003800000 */
.L_x_103:
[----:B------:R-:W-:Y:S05]  /*68c0*/  @!P1 BRA `(.L_x_105) ;  /* 0x0000000000409947 */ /* 0x000fea0003800000 */
[----:B------:R-:W4:Y:S01]  /*68d0*/  LDCU.64 UR8, c[0x4][0x70] ;  /* 0x01000e00ff0877ac */ /* 0x000f220008000a00 */
[----:B------:R-:W-:Y:S01]  /*68e0*/  MOV R3, 0x0 ;  /* 0x0000000000037802 */ /* 0x000fe20000000f00 */
[----:B------:R-:W-:Y:S02]  /*68f0*/  HFMA2 R12, -RZ, RZ, 0, 5.9604644775390625e-08 ;  /* 0x00000001ff0c7431 */ /* 0x000fe400000001ff */
[----:B------:R-:W-:Y:S02]  /*6900*/  IMAD.MOV.U32 R8, RZ, RZ, 0x192 ;  /* 0x00000192ff087424 */ /* 0x000fe400078e00ff */
[----:B------:R-:W-:Y:S01]  /*6910*/  IMAD.MOV.U32 R13, RZ, RZ, RZ ;  /* 0x000000ffff0d7224 */ /* 0x000fe200078e00ff */
[----:B------:R-:W5:Y:S01]  /*6920*/  LDCU.64 UR6, c[0x4][0x78] ;  /* 0x01000f00ff0677ac */ /* 0x000f620008000a00 */
[----:B------:R-:W1:Y:S01]  /*6930*/  LDC.64 R2, c[0x4][R3] ;  /* 0x0100000003027b82 */ /* 0x000e620000000a00 */
[----:B------:R-:W2:Y:S01]  /*6940*/  LDCU.64 UR4, c[0x4][0x10] ;  /* 0x01000200ff0477ac */ /* 0x000ea20008000a00 */
[----:B----4-:R-:W-:Y:S01]  /*6950*/  MOV R5, UR9 ;  /* 0x0000000900057c02 */ /* 0x010fe20008000f00 */
[----:B------:R-:W-:Y:S01]  /*6960*/  IMAD.U32 R4, RZ, RZ, UR8 ;  /* 0x00000008ff047e24 */ /* 0x000fe2000f8e00ff */
[----:B-----5:R-:W-:Y:S01]  /*6970*/  MOV R7, UR7 ;  /* 0x0000000700077c02 */ /* 0x020fe20008000f00 */
[----:B------:R-:W-:Y:S01]  /*6980*/  IMAD.U32 R6, RZ, RZ, UR6 ;  /* 0x00000006ff067e24 */ /* 0x000fe2000f8e00ff */
[----:B--2---:R-:W-:Y:S01]  /*6990*/  MOV R11, UR5 ;  /* 0x00000005000b7c02 */ /* 0x004fe20008000f00 */
[----:B------:R-:W-:Y:S02]  /*69a0*/  IMAD.U32 R10, RZ, RZ, UR4 ;  /* 0x00000004ff0a7e24 */ /* 0x000fe4000f8e00ff */
[----:B------:R-:W-:Y:S07]  /*69b0*/  LEPC R20, `(.L_x_105) ;  /* 0x000000001014794e */ /* 0x000fee0000000000 */
[----:B-1-3--:R-:W-:Y:S05]  /*69c0*/  CALL.ABS.NOINC R2 ;  /* 0x0000000002007343 */ /* 0x00afea0003c00000 */
.L_x_105:
[----:B------:R-:W-:Y:S05]  /*69d0*/  WARPSYNC.ALL ;  /* 0x0000000000007948 */ /* 0x000fea0003800000 */
[----:B------:R-:W-:Y:S01]  /*69e0*/  R2UR UR4, R39 ;  /* 0x00000000270472ca */ /* 0x000fe200000e0000 */
[----:B------:R-:W-:Y:S01]  /*69f0*/  BSSY.RECONVERGENT B0, `(.L_x_106) ;  /* 0x000005d000007945 */ /* 0x000fe20003800200 */
[----:B------:R-:W-:Y:S11]  /*6a00*/  ISETP.NE.AND P0, PT, R100, RZ, PT ;  /* 0x000000ff6400720c */ /* 0x000ff60003f05270 */
[----:B------:R-:W1:Y:S02]  /*6a10*/  LDTM.x32 R4, tmem[UR4] ;  /* 0x00000004000479ee */ /* 0x000e6400082c0000 */
[C---:B-1-3--:R-:W-:Y:S01]  /*6a20*/  FMUL R0, R38.reuse, R4 ;  /* 0x0000000426007220 */ /* 0x04afe20000400000 */
[C---:B------:R-:W-:Y:S01]  /*6a30*/  FMUL R2, R38.reuse, R5 ;  /* 0x0000000526027220 */ /* 0x040fe20000400000 */
[C---:B------:R-:W-:Y:S01]  /*6a40*/  FMUL R3, R38.reuse, R6 ;  /* 0x0000000626037220 */ /* 0x040fe20000400000 */
[C---:B------:R-:W-:Y:S01]  /*6a50*/  FMUL R7, R38.reuse, R7 ;  /* 0x0000000726077220 */ /* 0x040fe20000400000 */
[C---:B------:R-:W-:Y:S01]  /*6a60*/  FFMA R40, R45.reuse, R48, R0 ;  /* 0x000000302d287223 */ /* 0x040fe20000000000 */
[C---:B------:R-:W-:Y:S01]  /*6a70*/  FFMA R41, R45.reuse, R49, R2 ;  /* 0x000000312d297223 */ /* 0x040fe20000000002 */
[C---:B------:R-:W-:Y:S01]  /*6a80*/  FFMA R42, R45.reuse, R50, R3 ;  /* 0x000000322d2a7223 */ /* 0x040fe20000000003 */
[C---:B------:R-:W-:Y:S01]  /*6a90*/  FFMA R43, R45.reuse, R51, R7 ;  /* 0x000000332d2b7223 */ /* 0x040fe20000000007 */
[C---:B------:R-:W-:Y:S01]  /*6aa0*/  FMUL R4, R38.reuse, R8 ;  /* 0x0000000826047220 */ /* 0x040fe20000400000 */
[C---:B------:R-:W-:Y:S01]  /*6ab0*/  FMUL R5, R38.reuse, R9 ;  /* 0x0000000926057220 */ /* 0x040fe20000400000 */
[C---:B------:R-:W-:Y:S01]  /*6ac0*/  FMUL R6, R38.reuse, R10 ;  /* 0x0000000a26067220 */ /* 0x040fe20000400000 */
[C---:B------:R-:W-:Y:S01]  /*6ad0*/  FMUL R11, R38.reuse, R11 ;  /* 0x0000000b260b7220 */ /* 0x040fe20000400000 */
[----:B------:R1:W-:Y:S01]  /*6ae0*/  STS.128 [R107+UR43+0x400], R40 ;  /* 0x000400286b007988 */ /* 0x0003e20008000c2b */
        /* <DEDUP_REMOVED lines=8> */
[----:B------:R1:W-:Y:S01]  /*6b70*/  STS.128 [R106+0x400], R4 ;  /* 0x000400046a007388 */ /* 0x0003e20000000c00 */
        /* <DEDUP_REMOVED lines=19> */
[C---:B------:R-:W-:Y:S01]  /*6cb0*/  FMUL R20, R38.reuse, R24 ;  /* 0x0000001826147220 */ /* 0x040fe20000400000 */
        /* <DEDUP_REMOVED lines=9> */
[----:B------:R1:W-:Y:S01]  /*6d50*/  STS.128 [R94+0x400], R16 ;  /* 0x000400105e007388 */ /* 0x0003e20000000c00 */
        /* <DEDUP_REMOVED lines=13> */
[----:B------:R-:W-:Y:S01]  /*6e30*/  FMUL R0, R38, R35 ;  /* 0x0000002326007220 */ /* 0x000fe20000400000 */
[C---:B------:R-:W-:Y:S01]  /*6e40*/  FFMA R28, R45.reuse, R76, R28 ;  /* 0x0000004c2d1c7223 */ /* 0x040fe2000000001c */
[C---:B------:R-:W-:Y:S01]  /*6e50*/  FFMA R29, R45.reuse, R77, R29 ;  /* 0x0000004d2d1d7223 */ /* 0x040fe2000000001d */
[C---:B------:R-:W-:Y:S01]  /*6e60*/  FFMA R30, R45.reuse, R78, R30 ;  /* 0x0000004e2d1e7223 */ /* 0x040fe2000000001e */
[----:B------:R1:W-:Y:S01]  /*6e70*/  STS.128 [R92+0x400], R24 ;  /* 0x000400185c007388 */ /* 0x0003e20000000c00 */
[----:B------:R-:W-:Y:S05]  /*6e80*/  FFMA R31, R45, R79, R0 ;  /* 0x0000004f2d1f7223 */ /* 0x000fea0000000000 */
[----:B------:R1:W-:Y:S01]  /*6e90*/  STS.128 [R91+0x400], R28 ;  /* 0x0004001c5b007388 */ /* 0x0003e20000000c00 */
[----:B------:R-:W-:Y:S01]  /*6ea0*/  @!PT LDS RZ, [RZ] ;  /* 0x00000000fffff984 */ /* 0x000fe20000000800 */
[----:B------:R-:W-:Y:S01]  /*6eb0*/  @!PT LDS RZ, [RZ] ;  /* 0x00000000fffff984 */ /* 0x000fe20000000800 */
[----:B------:R-:W-:Y:S01]  /*6ec0*/  @!PT LDS RZ, [RZ] ;  /* 0x00000000fffff984 */ /* 0x000fe20000000800 */
[----:B------:R-:W-:Y:S01]  /*6ed0*/  @!PT LDS RZ, [RZ] ;  /* 0x00000000fffff984 */ /* 0x000fe20000000800 */
[----:B------:R3:W-:Y:S06]  /*6ee0*/  MEMBAR.ALL.CTA ;  /* 0x0000000000007992 */ /* 0x0007ec0000008000 */
[----:B---3--:R-:W3:Y:S02]  /*6ef0*/  FENCE.VIEW.ASYNC.S ;  /* 0x00000000000073c6 */ /* 0x008ee40000000000 */
[----:B---3--:R-:W-:Y:S06]  /*6f00*/  BAR.SYNC.DEFER_BLOCKING 0x1, 0x80 ;  /* 0x0042000000007b1d */ /* 0x008fec0000010000 */
[----:B------:R-:W-:Y:S05]  /*6f10*/  @P0 BRA `(.L_x_107) ;  /* 0x0000000000280947 */ /* 0x000fea0003800000 */
[----:B------:R-:W-:Y:S01]  /*6f20*/  UIADD3 UR4, UPT, UPT, UR43, 0x400, URZ ;  /* 0x000004002b047890 */ /* 0x000fe2000fffe0ff */
[----:B------:R-:W-:Y:S05]  /*6f30*/  UMOV UR51, UR36 ;  /* 0x0000002400337c82 */ /* 0x000fea0008000000 */
[----:B------:R-:W-:Y:S01]  /*6f40*/  MOV R88, UR4 ;  /* 0x0000000400587c02 */ /* 0x000fe20008000f00 */
[----:B------:R-:W-:Y:S03]  /*6f50*/  UIADD3 UR4, UP0, UPT, UR54, 0x680, URZ ;  /* 0x0000068036047890 */ /* 0x000fe6000ff1e0ff */
[----:B------:R-:W-:Y:S01]  /*6f60*/  R2UR UR48, R88 ;  /* 0x00000000583072ca */ /* 0x000fe200000e0000 */
[----:B------:R-:W-:Y:S11]  /*6f70*/  UIADD3.X UR5, UPT, UPT, URZ, UR55, URZ, UP0, !UPT ;  /* 0x00000037ff057290 */ /* 0x000ff600087fe4ff */
[----:B------:R-:W-:Y:S01]  /*6f80*/  @!UPT UIADD3 URZ, UPT, UPT, URZ, URZ, URZ ;  /* 0x000000fffffff290 */ /* 0x000fe2000fffe0ff */
[----:B------:R3:W-:Y:S01]  /*6f90*/  UTMASTG.3D [UR48], [UR4] ;  /* 0x00000030040073b5 */ /* 0x0007e20008010000 */
[----:B------:R0:W-:Y:S01]  /*6fa0*/  UTMACMDFLUSH ;  /* 0x00000000000079b7 */ /* 0x0001e20000000000 */
[----:B---3--:R-:W-:Y:S04]  /*6fb0*/  DEPBAR.LE SB0, 0x1 ;  /* 0x000080400000791a */ /* 0x008fe80000000000 */
.L_x_107:
[----:B------:R-:W-:Y:S05]  /*6fc0*/  BSYNC.RECONVERGENT B0 ;  /* 0x0000000000007941 */ /* 0x000fea0003800200 */
.L_x_106:
[----:B------:R-:W-:Y:S01]  /*6fd0*/  BAR.SYNC.DEFER_BLOCKING 0x1, 0x80 ;  /* 0x0042000000007b1d */ /* 0x000fe20000010000 */
[----:B------:R-:W-:Y:S01]  /*6fe0*/  ISETP.NE.AND P1, PT, R104, RZ, PT ;  /* 0x000000ff6800720c */ /* 0x000fe20003f25270 */
[----:B------:R-:W-:Y:S01]  /*6ff0*/  UISETP.NE.AND UP0, UPT, UR52, URZ, UPT ;  /* 0x000000ff3400728c */ /* 0x000fe2000bf05270 */
[----:B------:R-:W-:Y:S11]  /*7000*/  LEA R2, R109, UR43, 0x3 ;  /* 0x0000002b6d027c11 */ /* 0x000ff6000f8e18ff */
[----:B-1----:R-:W-:Y:S01]  /*7010*/  @P1 SHF.L.U32 R4, RZ, 0x1f, RZ ;  /* 0x0000001fff041819 */ /* 0x002fe200000006ff */
[----:B------:R-:W-:Y:S06]  /*7020*/  BRA.U !UP0, `(.L_x_108) ;  /* 0x0000000108247547 */ /* 0x000fec000b800000 */
[----:B------:R-:W1:Y:S01]  /*7030*/  S2R R0, SR_CgaCtaId ;  /* 0x0000000000007919 */ /* 0x000e620000008800 */
[----:B------:R-:W-:Y:S01]  /*7040*/  IMAD.U32 R3, RZ, RZ, UR47 ;  /* 0x0000002fff037e24 */ /* 0x000fe2000f8e00ff */
[----:B------:R-:W-:Y:S04]  /*7050*/  UIADD3 UR4, UPT, UPT, UR47, 0x1, URZ ;  /* 0x000000012f047890 */ /* 0x000fe8000fffe0ff */
[----:B------:R-:W-:Y:S01]  /*7060*/  @P1 LEA R3, R3, UR43, 0x3 ;  /* 0x0000002b03031c11 */ /* 0x000fe2000f8e18ff */
[----:B------:R-:W-:Y:S04]  /*7070*/  UISETP.NE.AND UP0, UPT, UR4, 0x4, UPT ;  /* 0x000000040400788c */ /* 0x000fe8000bf05270 */
[----:B------:R-:W-:Y:S01]  /*7080*/  @P1 VIADD R3, R3, 0x50 ;  /* 0x0000005003031836 */ /* 0x000fe20000000000 */
[----:B------:R-:W-:Y:S04]  /*7090*/  USEL UR47, UR4, URZ, UP0 ;  /* 0x000000ff042f7287 */ /* 0x000fe80008000000 */
[----:B-1----:R-:W-:Y:S04]  /*70a0*/  @P1 PRMT R0, R0, 0x654, R3 ;  /* 0x0000065400001816 */ /* 0x002fe80000000003 */
[----:B------:R1:W-:Y:S04]  /*70b0*/  @P1 SYNCS.ARRIVE.TRANS64.RED.A1T0 RZ, [R0+URZ], RZ ;  /* 0x000000ff00ff19a7 */ /* 0x0003e800081004ff */
.L_x_108:
[----:B------:R-:W3:Y:S01]  /*70c0*/  @P1 SYNCS.PHASECHK.TRANS64.TRYWAIT P0, [R2+URZ+0x30], R4 ;  /* 0x00003004020015a7 */ /* 0x000ee200080011ff */
[----:B------:R-:W-:Y:S01]  /*70d0*/  BSSY B1, `(.L_x_109) ;  /* 0x000001f000017945 */ /* 0x000fe20003800000 */
[----:B---3--:R-:W-:Y:S03]  /*70e0*/  @P1 SEL R113, RZ, 0x1, !P0 ;  /* 0x00000001ff711807 */ /* 0x008fe60004000000 */
[----:B------:R-:W-:Y:S05]  /*70f0*/  @!P1 BRA `(.L_x_110) ;  /* 0x0000000000709947 */ /* 0x000fea0003800000 */
[----:B------:R-:W-:Y:S01]  /*7100*/  ISETP.NE.AND P1, PT, R114, RZ, PT ;  /* 0x000000ff7200720c */ /* 0x000fe20003f25270 */
[----:B------:R-:W-:Y:S01]  /*7110*/  BSSY B0, `(.L_x_111) ;  /* 0x000000b000007945 */ /* 0x000fe20003800000 */
[----:B------:R-:W-:Y:S11]  /*7120*/  ISETP.NE.AND P0, PT, R113, RZ, PT ;  /* 0x000000ff7100720c */ /* 0x000ff60003f05270 */
[----:B------:R-:W-:Y:S05]  /*7130*/  @P1 IMAD R6, R109, 0x4000, R107 ;  /* 0x000040006d061824 */ /* 0x000fea00078e026b */
[----:B------:R-:W-:Y:S04]  /*7140*/  @P1 IADD3 R5, PT, PT, R6, UR43, RZ ;  /* 0x0000002b06051c10 */ /* 0x000fe8000fffe0ff */
[----:B------:R-:W-:Y:S01]  /*7150*/  @P1 IADD3 R4, PT, PT, R111, R5, RZ ;  /* 0x000000056f041210 */ /* 0x000fe20007ffe0ff */
[--C-:B------:R-:W-:Y:S02]  /*7160*/  @P1 IMAD.IADD R3, R110, 0x1, R5.reuse ;  /* 0x000000016e031824 */ /* 0x100fe400078e0205 */
[----:B------:R-:W-:Y:S01]  /*7170*/  @P1 IMAD.IADD R5, R112, 0x1, R5 ;  /* 0x0000000170051824 */ /* 0x000fe200078e0205 */
[----:B------:R-:W-:Y:S06]  /*7180*/  @P0 BRA `(.L_x_112) ;  /* 0x00000000000c0947 */ /* 0x000fec0003800000 */
[----:B-1----:R-:W-:Y:S04]  /*7190*/  SHF.L.U32 R0, RZ, 0x1f, RZ ;  /* 0x0000001fff007819 */ /* 0x002fe800000006ff */
[----:B------:R-:W1:Y:S02]  /*71a0*/  SYNCS.PHASECHK.TRANS64.TRYWAIT P0, [R2+URZ+0x30], R0 ;  /* 0x00003000020075a7 */ /* 0x000e6400080011ff */
[----:B-1----:R-:W-:Y:S05]  /*71b0*/  @!P0 BRA `(.L_x_113) ;  /* 0x0000005400408947 */ /* 0x002fea0003800000 */
.L_x_112:
[----:B------:R-:W-:Y:S05]  /*71c0*/  BSYNC B0 ;  /* 0x0000000000007941 */ /* 0x000fea0003800000 */
.L_x_111:
[----:B------:R-:W-:Y:S01]  /*71d0*/  ISETP.NE.AND P0, PT, R114, RZ, PT ;  /* 0x000000ff7200720c */ /* 0x000fe20003f05270 */
[----:B------:R-:W-:Y:S11]  /*71e0*/  VIADD R109, R109, 0x1 ;  /* 0x000000016d6d7836 */ /* 0x000ff60000000000 */
[----:B------:R-:W-:Y:S01]  /*71f0*/  @!UPT UIADD3 URZ, UPT, UPT, URZ, URZ, URZ ;  /* 0x000000fffffff290 */ /* 0x000fe2000fffe0ff */
[----:B------:R3:W4:Y:S01]  /*7200*/  @P0 LDS.128 R52, [R5+0x400] ;  /* 0x0004000005340984 */ /* 0x0007220000000c00 */
[--C-:B-1----:R-:W-:Y:S01]  /*7210*/  @P0 IMAD.IADD R0, R111, 0x1, R3.reuse ;  /* 0x000000016f000824 */ /* 0x102fe200078e0203 */
[C---:B------:R-:W-:Y:S02]  /*7220*/  @P0 IADD3 R2, PT, PT, R112.reuse, R4, RZ ;  /* 0x0000000470020210 */ /* 0x040fe40007ffe0ff */
[----:B------:R1:W2:Y:S04]  /*7230*/  @P0 LDS.128 R56, [R4+0x400] ;  /* 0x0004000004380984 */ /* 0x0002a80000000c00 */
[----:B------:R2:W2:Y:S04]  /*7240*/  @P0 LDS.128 R48, [R6+UR43+0x400] ;  /* 0x0004002b06300984 */ /* 0x0004a80008000c00 */
[----:B------:R2:W2:Y:S04]  /*7250*/  @P0 LDS.128 R60, [R2+0x400] ;  /* 0x00040000023c0984 */ /* 0x0004a80000000c00 */
[----:B------:R2:W2:Y:S04]  /*7260*/  @P0 LDS.128 R64, [R3+0x400] ;  /* 0x0004000003400984 */ /* 0x0004a80000000c00 */
[----:B------:R2:W2:Y:S01]  /*7270*/  @P0 LDS.128 R72, [R0+0x400] ;  /* 0x0004000000480984 */ /* 0x0004a20000000c00 */
[C---:B---3--:R-:W-:Y:S01]  /*7280*/  @P0 IMAD.IADD R5, R112.reuse, 0x1, R3 ;  /* 0x0000000170050824 */ /* 0x048fe200078e0203 */
[----:B-1----:R-:W-:Y:S04]  /*7290*/  @P0 IADD3 R4, PT, PT, R112, R0, RZ ;  /* 0x0000000070040210 */ /* 0x002fe80007ffe0ff */
[----:B------:R3:W1:Y:S04]  /*72a0*/  @P0 LDS.128 R68, [R5+0x400] ;  /* 0x0004000005440984 */ /* 0x0006680000000c00 */
[----:B------:R3:W1:Y:S02]  /*72b0*/  @P0 LDS.128 R76, [R4+0x400] ;  /* 0x00040000044c0984 */ /* 0x0006640000000c00 */
.L_x_110:
[----:B------:R-:W-:Y:S05]  /*72c0*/  BSYNC B1 ;  /* 0x0000000000017941 */ /* 0x000fea0003800000 */
.L_x_109:
[----:B-12---:R-:W-:Y:S05]  /*72d0*/  VIADD R0, R39, 0x20 ;  /* 0x0000002027007836 */ /* 0x006fea0000000000 */
[----:B------:R-:W-:Y:S04]  /*72e0*/  SHF.R.U32.HI R0, RZ, 0x15, R0 ;  /* 0x00000015ff007819 */ /* 0x000fe80000011600 */
[----:B------:R-:W-:Y:S11]  /*72f0*/  LOP3.LUT P0, RZ, R0, 0x3, R84, 0x48, !PT ;  /* 0x0000000300ff7812 */ /* 0x000ff60007804854 */
[----:B------:R-:W-:Y:S02]  /*7300*/  @!UPT UIADD3 URZ, UPT, UPT, URZ, URZ, URZ ;  /* 0x000000fffffff290 */ /* 0x000fe4000fffe0ff */
[----:B------:R-:W-:Y:S05]  /*7310*/  @!P0 BRA `(.L_x_114) ;  /* 0x0000000000408947 */ /* 0x000fea0003800000 */
[----:B------:R-:W3:Y:S01]  /*7320*/  LDCU.64 UR8, c[0x4][0x70] ;  /* 0x01000e00ff0877ac */ /* 0x000ee20008000a00 */
[----:B------:R-:W-:Y:S01]  /*7330*/  MOV R3, 0x0 ;  /* 0x0000000000037802 */ /* 0x000fe20000000f00 */
[----:B------:R-:W-:Y:S02]  /*7340*/  HFMA2 R12, -RZ, RZ, 0, 5.9604644775390625e-08 ;  /* 0x00000001ff0c7431 */ /* 0x000fe400000001ff */
[----:B------:R-:W-:Y:S02]  /*7350*/  IMAD.MOV.U32 R8, RZ, RZ, 0x192 ;  /* 0x00000192ff087424 */ /* 0x000fe400078e00ff */
[----:B------:R-:W-:Y:S01]  /*7360*/  IMAD.MOV.U32 R13, RZ, RZ, RZ ;  /* 0x000000ffff0d7224 */ /* 0x000fe200078e00ff */
[----:B------:R-:W1:Y:S01]  /*7370*/  LDCU.64 UR6, c[0x4][0x78] ;  /* 0x01000f00ff0677ac */ /* 0x000e620008000a00 */
[----:B------:R-:W2:Y:S01]  /*7380*/  LDC.64 R2, c[0x4][R3] ;  /* 0x0100000003027b82 */ /* 0x000ea20000000a00 */
[----:B------:R-:W5:Y:S01]  /*7390*/  LDCU.64 UR4, c[0x4][0x10] ;  /* 0x01000200ff0477ac */ /* 0x000f620008000a00 */
[----:B---3--:R-:W-:Y:S01]  /*73a0*/  MOV R5, UR9 ;  /* 0x0000000900057c02 */ /* 0x008fe20008000f00 */
[----:B------:R-:W-:Y:S01]  /*73b0*/  IMAD.U32 R4, RZ, RZ, UR8 ;  /* 0x00000008ff047e24 */ /* 0x000fe2000f8e00ff */
[----:B-1----:R-:W-:Y:S01]  /*73c0*/  MOV R7, UR7 ;  /* 0x0000000700077c02 */ /* 0x002fe20008000f00 */
[----:B------:R-:W-:Y:S01]  /*73d0*/  IMAD.U32 R6, RZ, RZ, UR6 ;  /* 0x00000006ff067e24 */ /* 0x000fe2000f8e00ff */
[----:B-----5:R-:W-:Y:S01]  /*73e0*/  MOV R11, UR5 ;  /* 0x00000005000b7c02 */ /* 0x020fe20008000f00 */
[----:B------:R-:W-:Y:S02]  /*73f0*/  IMAD.U32 R10, RZ, RZ, UR4 ;  /* 0x00000004ff0a7e24 */ /* 0x000fe4000f8e00ff */
[----:B------:R-:W-:Y:S07]  /*7400*/  LEPC R20, `(.L_x_114) ;  /* 0x000000001014794e */ /* 0x000fee0000000000 */
[----:B--2-4-:R-:W-:Y:S05]  /*7410*/  CALL.ABS.NOINC R2 ;  /* 0x0000000002007343 */ /* 0x014fea0003c00000 */
.L_x_114:
[----:B------:R-:W-:Y:S05]  /*7420*/  WARPSYNC.ALL ;  /* 0x0000000000007948 */ /* 0x000fea0003800000 */
[----:B------:R-:W-:Y:S01]  /*7430*/  R2UR UR4, R39 ;  /* 0x00000000270472ca */ /* 0x000fe200000e0000 */
[----:B------:R-:W1:Y:S01]  /*7440*/  S2R R115, SR_CgaCtaId ;  /* 0x0000000000737919 */ /* 0x000e620000008800 */
[----:B------:R-:W-:Y:S01]  /*7450*/  ISETP.NE.AND P6, PT, R104, RZ, PT ;  /* 0x000000ff6800720c */ /* 0x000fe20003fc5270 */
[----:B------:R-:W-:Y:S01]  /*7460*/  BSSY.RECONVERGENT B0, `(.L_x_115) ;  /* 0x0000062000007945 */ /* 0x000fe20003800200 */
[----:B------:R-:W-:Y:S09]  /*7470*/  ISETP.NE.AND P0, PT, R100, RZ, PT ;  /* 0x000000ff6400720c */ /* 0x000ff20003f05270 */
[----:B---3--:R-:W2:Y:S02]  /*7480*/  LDTM.x32 R4, tmem[UR4+0x20] ;  /* 0x00002004000479ee */ /* 0x008ea400082c0000 */
[C---:B--2---:R-:W-:Y:S01]  /*7490*/  FMUL R0, R38.reuse, R4 ;  /* 0x0000000426007220 */ /* 0x044fe20000400000 */
        /* <DEDUP_REMOVED lines=11> */
[----:B------:R-:W-:Y:S01]  /*7550*/  STS.128 [R107+UR43+0x4400], R40 ;  /* 0x004400286b007988 */ /* 0x000fe20008000c2b */
[C---:B----4-:R-:W-:Y:S01]  /*7560*/  FFMA R4, R45.reuse, R52, R4 ;  /* 0x000000342d047223 */ /* 0x050fe20000000004 */
        /* <DEDUP_REMOVED lines=25> */
[----:B------:R-:W-:Y:S01]  /*7700*/  STS.128 [R95+0x4400], R12 ;  /* 0x0044000c5f007388 */ /* 0x000fe20000000c00 */
        /* <DEDUP_REMOVED lines=11> */
[----:B------:R-:W-:Y:S01]  /*77c0*/  STS.128 [R94+0x4400], R16 ;  /* 0x004400105e007388 */ /* 0x000fe20000000c00 */
[C---:B------:R-:W-:Y:S01]  /*77d0*/  FMUL R25, R38.reuse, R29 ;  /* 0x0000001d26197220 */ /* 0x040fe20000400000 */
[C---:B------:R-:W-:Y:S01]  /*77e0*/  FFMA R22, R45.reuse, R70, R22 ;  /* 0x000000462d167223 */ /* 0x040fe20000000016 */
[C---:B------:R-:W-:Y:S01]  /*77f0*/  FMUL R26, R38.reuse, R30 ;  /* 0x0000001e261a7220 */ /* 0x040fe20000400000 */
[C---:B------:R-:W-:Y:S01]  /*7800*/  FFMA R23, R45.reuse, R71, R27 ;  /* 0x000000472d177223 */ /* 0x040fe2000000001b */
[C---:B------:R-:W-:Y:S01]  /*7810*/  FMUL R31, R38.reuse, R31 ;  /* 0x0000001f261f7220 */ /* 0x040fe20000400000 */
[----:B--2---:R-:W-:Y:S01]  /*7820*/  MOV R4, UR47 ;  /* 0x0000002f00047c02 */ /* 0x004fe20008000f00 */
[C---:B------:R-:W-:Y:S01]  /*7830*/  FFMA R24, R45.reuse, R72, R24 ;  /* 0x000000482d187223 */ /* 0x040fe20000000018 */
[C---:B------:R-:W-:Y:S01]  /*7840*/  FMUL R0, R38.reuse, R32 ;  /* 0x0000002026007220 */ /* 0x040fe20000400000 */
[----:B------:R-:W-:Y:S01]  /*7850*/  STS.128 [R93+0x4400], R20 ;  /* 0x004400145d007388 */ /* 0x000fe20000000c00 */
[C---:B------:R-:W-:Y:S01]  /*7860*/  FFMA R25, R45.reuse, R73, R25 ;  /* 0x000000492d197223 */ /* 0x040fe20000000019 */
[C---:B------:R-:W-:Y:S01]  /*7870*/  FMUL R2, R38.reuse, R33 ;  /* 0x0000002126027220 */ /* 0x040fe20000400000 */
[C---:B------:R-:W-:Y:S01]  /*7880*/  FFMA R26, R45.reuse, R74, R26 ;  /* 0x0000004a2d1a7223 */ /* 0x040fe2000000001a */
[C---:B------:R-:W-:Y:S01]  /*7890*/  FMUL R3, R38.reuse, R34 ;  /* 0x0000002226037220 */ /* 0x040fe20000400000 */
[C---:B------:R-:W-:Y:S01]  /*78a0*/  FFMA R27, R45.reuse, R75, R31 ;  /* 0x0000004b2d1b7223 */ /* 0x040fe2000000001f */
[----:B------:R-:W-:Y:S01]  /*78b0*/  FMUL R28, R38, R35 ;  /* 0x00000023261c7220 */ /* 0x000fe20000400000 */
[----:B---3--:R-:W-:Y:S01]  /*78c0*/  @P6 LEA R8, R4, UR43, 0x3 ;  /* 0x0000002b04086c11 */ /* 0x008fe2000f8e18ff */
[C---:B------:R-:W-:Y:S01]  /*78d0*/  FFMA R4, R45.reuse, R76, R0 ;  /* 0x0000004c2d047223 */ /* 0x040fe20000000000 */
[C---:B------:R-:W-:Y:S01]  /*78e0*/  FFMA R5, R45.reuse, R77, R2 ;  /* 0x0000004d2d057223 */ /* 0x040fe20000000002 */
[----:B------:R-:W-:Y:S01]  /*78f0*/  STS.128 [R92+0x4400], R24 ;  /* 0x004400185c007388 */ /* 0x000fe20000000c00 */
[C---:B------:R-:W-:Y:S01]  /*7900*/  FFMA R6, R45.reuse, R78, R3 ;  /* 0x0000004e2d067223 */ /* 0x040fe20000000003 */
[----:B------:R-:W-:Y:S01]  /*7910*/  FFMA R7, R45, R79, R28 ;  /* 0x0000004f2d077223 */ /* 0x000fe2000000001c */
[----:B------:R-:W-:Y:S02]  /*7920*/  @P6 IADD3 R8, PT, PT, R8, 0x50, RZ ;  /* 0x0000005008086810 */ /* 0x000fe40007ffe0ff */
[----:B------:R-:W-:Y:S02]  /*7930*/  @P6 SHF.L.U32 R0, RZ, 0x1f, RZ ;  /* 0x0000001fff006819 */ /* 0x000fe400000006ff */
[----:B------:R2:W-:Y:S01]  /*7940*/  STS.128 [R91+0x4400], R4 ;  /* 0x004400045b007388 */ /* 0x0005e20000000c00 */
[----:B-1----:R-:W-:Y:S01]  /*7950*/  @P6 PRMT R8, R115, 0x654, R8 ;  /* 0x0000065473086816 */ /* 0x002fe20000000008 */
[----:B------:R-:W-:Y:S01]  /*7960*/  @!PT LDS RZ, [RZ] ;  /* 0x00000000fffff984 */ /* 0x000fe20000000800 */
[----:B------:R-:W-:Y:S01]  /*7970*/  @!PT LDS RZ, [RZ] ;  /* 0x00000000fffff984 */ /* 0x000fe20000000800 */
[----:B------:R-:W-:Y:S01]  /*7980*/  @!PT LDS RZ, [RZ] ;  /* 0x00000000fffff984 */ /* 0x000fe20000000800 */
[----:B------:R-:W-:Y:S01]  /*7990*/  @!PT LDS RZ, [RZ] ;  /* 0x00000000fffff984 */ /* 0x000fe20000000800 */
[----:B------:R1:W-:Y:S06]  /*79a0*/  MEMBAR.ALL.CTA ;  /* 0x0000000000007992 */ /* 0x0003ec0000008000 */
[----:B-1----:R-:W1:Y:S02]  /*79b0*/  FENCE.VIEW.ASYNC.S ;  /* 0x00000000000073c6 */ /* 0x002e640000000000 */
[----:B-1----:R-:W-:Y:S01]  /*79c0*/  BAR.SYNC.DEFER_BLOCKING 0x1, 0x80 ;  /* 0x0042000000007b1d */ /* 0x002fe20000010000 */
[----:B--2---:R-:W-:Y:S05]  /*79d0*/  LEA R6, R109, UR43, 0x3 ;  /* 0x0000002b6d067c11 */ /* 0x004fea000f8e18ff */
[----:B------:R-:W-:Y:S05]  /*79e0*/  @P0 BRA `(.L_x_116) ;  /* 0x0000000000240947 */ /* 0x000fea0003800000 */
[----:B------:R-:W-:Y:S02]  /*79f0*/  UIADD3 UR4, UP0, UPT, UR54, 0x680, URZ ;  /* 0x0000068036047890 */ /* 0x000fe4000ff1e0ff */
[----:B------:R-:W-:Y:S02]  /*7a00*/  UIADD3 UR9, UPT, UPT, UR49, 0x20, URZ ;  /* 0x0000002031097890 */ /* 0x000fe4000fffe0ff */
[----:B------:R-:W-:Y:S02]  /*7a10*/  UIADD3 UR8, UPT, UPT, UR43, 0x4400, URZ ;  /* 0x000044002b087890 */ /* 0x000fe4000fffe0ff */
[----:B------:R-:W-:Y:S01]  /*7a20*/  UIADD3.X UR5, UPT, UPT, URZ, UR55, URZ, UP0, !UPT ;  /* 0x00000037ff057290 */ /* 0x000fe200087fe4ff */
[----:B------:R-:W-:Y:S01]  /*7a30*/  UMOV UR10, UR50 ;  /* 0x00000032000a7c82 */ /* 0x000fe20008000000 */
[----:B------:R-:W-:Y:S07]  /*7a40*/  UMOV UR11, UR36 ;  /* 0x00000024000b7c82 */ /* 0x000fee0008000000 */
[----:B------:R1:W-:Y:S01]  /*7a50*/  UTMASTG.3D [UR8], [UR4] ;  /* 0x00000008040073b5 */ /* 0x0003e20008010000 */
[----:B------:R0:W-:Y:S01]  /*7a60*/  UTMACMDFLUSH ;  /* 0x00000000000079b7 */ /* 0x0001e20000000000 */
[----:B-1----:R-:W-:Y:S04]  /*7a70*/  DEPBAR.LE SB0, 0x1 ;  /* 0x000080400000791a */ /* 0x002fe80000000000 */
.L_x_116:
[----:B------:R-:W-:Y:S05]  /*7a80*/  BSYNC.RECONVERGENT B0 ;  /* 0x0000000000007941 */ /* 0x000fea0003800200 */
.L_x_115:
[----:B------:R-:W-:Y:S01]  /*7a90*/  BAR.SYNC.DEFER_BLOCKING 0x1, 0x80 ;  /* 0x0042000000007b1d */ /* 0x000fe20000010000 */
[----:B------:R-:W-:Y:S04]  /*7aa0*/  UIADD3 UR4, UPT, UPT, UR47, 0x1, URZ ;  /* 0x000000012f047890 */ /* 0x000fe8000fffe0ff */
[----:B------:R-:W-:Y:S04]  /*7ab0*/  UISETP.NE.AND UP0, UPT, UR4, 0x4, UPT ;  /* 0x000000040400788c */ /* 0x000fe8000bf05270 */
[----:B------:R-:W-:Y:S01]  /*7ac0*/  USEL UR46, UR4, URZ, UP0 ;  /* 0x000000ff042e7287 */ /* 0x000fe20008000000 */
[----:B------:R1:W-:Y:S01]  /*7ad0*/  @P6 SYNCS.ARRIVE.TRANS64.RED.A1T0 RZ, [R8+URZ], RZ ;  /* 0x000000ff08ff69a7 */ /* 0x0003e200081004ff */
[----:B------:R-:W-:Y:S01]  /*7ae0*/  BSSY B1, `(.L_x_117) ;  /* 0x0000020000017945 */ /* 0x000fe20003800000 */
[----:B------:R-:W2:Y:S02]  /*7af0*/  @P6 SYNCS.PHASECHK.TRANS64.TRYWAIT P0, [R6+URZ+0x30], R0 ;  /* 0x00003000060065a7 */ /* 0x000ea400080011ff */
[----:B--2---:R-:W-:Y:S01]  /*7b00*/  @P6 SEL R113, RZ, 0x1, !P0 ;  /* 0x00000001ff716807 */ /* 0x004fe20004000000 */
[----:B-1----:R-:W-:Y:S06]  /*7b10*/  @!P6 BRA `(.L_x_118) ;  /* 0x000000000070e947 */ /* 0x002fec0003800000 */
        /* <DEDUP_REMOVED lines=9> */
[----:B------:R-:W-:Y:S04]  /*7bb0*/  SHF.L.U32 R5, RZ, 0x1f, RZ ;  /* 0x0000001fff057819 */ /* 0x000fe800000006ff */
[----:B------:R-:W1:Y:S02]  /*7bc0*/  SYNCS.PHASECHK.TRANS64.TRYWAIT P0, [R6+URZ+0x30], R5 ;  /* 0x00003005060075a7 */ /* 0x000e6400080011ff */
[----:B-1----:R-:W-:Y:S05]  /*7bd0*/  @!P0 BRA `(.L_x_121) ;  /* 0x0000004800cc8947 */ /* 0x002fea0003800000 */
.L_x_120:
[----:B------:R-:W-:Y:S05]  /*7be0*/  BSYNC B0 ;  /* 0x0000000000007941 */ /* 0x000fea0003800000 */
.L_x_119:
[----:B------:R-:W-:Y:S01]  /*7bf0*/  ISETP.NE.AND P0, PT, R114, RZ, PT ;  /* 0x000000ff7200720c */ /* 0x000fe20003f05270 */
[----:B------:R-:W-:Y:S11]  /*7c00*/  VIADD R109, R109, 0x1 ;  /* 0x000000016d6d7836 */ /* 0x000ff60000000000 */
[----:B------:R-:W-:Y:S01]  /*7c10*/  @!UPT UIADD3 URZ, UPT, UPT, URZ, URZ, URZ ;  /* 0x000000fffffff290 */ /* 0x000fe2000fffe0ff */
[----:B------:R2:W3:Y:S01]  /*7c20*/  @P0 LDS.128 R48, [R4+UR43+0x400] ;  /* 0x0004002b04300984 */ /* 0x0004e20008000c00 */
[C---:B-1----:R-:W-:Y:S03]  /*7c30*/  @P0 IADD3 R5, PT, PT, R112.reuse, R2, RZ ;  /* 0x0000000270050210 */ /* 0x042fe60007ffe0ff */
[----:B------:R1:W4:Y:S04]  /*7c40*/  @P0 LDS.128 R52, [R3+0x400] ;  /* 0x0004000003340984 */ /* 0x0003280000000c00 */
[----:B------:R5:W3:Y:S04]  /*7c50*/  @P0 LDS.128 R56, [R2+0x400] ;  /* 0x0004000002380984 */ /* 0x000ae80000000c00 */
[----:B------:R3:W3:Y:S04]  /*7c60*/  @P0 LDS.128 R60, [R5+0x400] ;  /* 0x00040000053c0984 */ /* 0x0006e80000000c00 */
[----:B------:R3:W3:Y:S01]  /*7c70*/  @P0 LDS.128 R64, [R0+0x400] ;  /* 0x0004000000400984 */ /* 0x0006e20000000c00 */
[--C-:B--2---:R-:W-:Y:S02]  /*7c80*/  @P0 IMAD.IADD R4, R111, 0x1, R0.reuse ;  /* 0x000000016f040824 */ /* 0x104fe400078e0200 */
[C---:B-1----:R-:W-:Y:S03]  /*7c90*/  @P0 IMAD.IADD R3, R112.reuse, 0x1, R0 ;  /* 0x0000000170030824 */ /* 0x042fe600078e0200 */
[----:B------:R1:W2:Y:S01]  /*7ca0*/  @P0 LDS.128 R72, [R4+0x400] ;  /* 0x0004000004480984 */ /* 0x0002a20000000c00 */
[----:B-----5:R-:W-:Y:S03]  /*7cb0*/  @P0 IADD3 R2, PT, PT, R112, R4, RZ ;  /* 0x0000000470020210 */ /* 0x020fe60007ffe0ff */
[----:B------:R1:W1:Y:S04]  /*7cc0*/  @P0 LDS.128 R68, [R3+0x400] ;  /* 0x0004000003440984 */ /* 0x0002680000000c00 */
[----:B------:R1:W1:Y:S02]  /*7cd0*/  @P0 LDS.128 R76, [R2+0x400] ;  /* 0x00040000024c0984 */ /* 0x0002640000000c00 */
.L_x_118:
[----:B------:R-:W-:Y:S05]  /*7ce0*/  BSYNC B1 ;  /* 0x0000000000017941 */ /* 0x000fea0003800000 */
.L_x_117:
[----:B---3--:R-:W-:Y:S05]  /*7cf0*/  VIADD R0, R39, 0x40 ;  /* 0x0000004027007836 */ /* 0x008fea0000000000 */
[----:B------:R-:W-:Y:S04]  /*7d00*/  SHF.R.U32.HI R0, RZ, 0x15, R0 ;  /* 0x00000015ff007819 */ /* 0x000fe80000011600 */
[----:B------:R-:W-:Y:S11]  /*7d10*/  LOP3.LUT P0, RZ, R0, 0x3, R84, 0x48, !PT ;  /* 0x0000000300ff7812 */ /* 0x000ff60007804854 */
[----:B------:R-:W-:Y:S02]  /*7d20*/  @!UPT UIADD3 URZ, UPT, UPT, URZ, URZ, URZ ;  /* 0x000000fffffff290 */ /* 0x000fe4000fffe0ff */
[----:B------:R-:W-:Y:S05]  /*7d30*/  @!P0 BRA `(.L_x_122) ;  /* 0x0000000000408947 */ /* 0x000fea0003800000 */
[----:B------:R-:W3:Y:S01]  /*7d40*/  LDCU.64 UR8, c[0x4][0x70] ;  /* 0x01000e00ff0877ac */ /* 0x000ee20008000a00 */
[----:B-1----:R-:W-:Y:S01]  /*7d50*/  MOV R3, 0x0 ;  /* 0x0000000000037802 */ /* 0x002fe20000000f00 */
        /* <DEDUP_REMOVED lines=14> */
.L_x_122:
[----:B------:R-:W-:Y:S05]  /*7e40*/  WARPSYNC.ALL ;  /* 0x0000000000007948 */ /* 0x000fea0003800000 */
[----:B------:R-:W-:Y:S01]  /*7e50*/  R2UR UR4, R39 ;  /* 0x00000000270472ca */ /* 0x000fe200000e0000 */
[----:B------:R-:W-:Y:S01]  /*7e60*/  BSSY.RECONVERGENT B0, `(.L_x_123) ;  /* 0x0000063000007945 */ /* 0x000fe20003800200 */
[----:B------:R-:W-:Y:S02]  /*7e70*/  ISETP.NE.AND P6, PT, R104, RZ, PT ;  /* 0x000000ff6800720c */ /* 0x000fe40003fc5270 */
[----:B------:R-:W-:Y:S09]  /*7e80*/  ISETP.NE.AND P0, PT, R100, RZ, PT ;  /* 0x000000ff6400720c */ /* 0x000ff20003f05270 */
[----:B-1----:R-:W1:Y:S02]  /*7e90*/  LDTM.x32 R4, tmem[UR4+0x40] ;  /* 0x00004004000479ee */ /* 0x002e6400082c0000 */
[C---:B-1----:R-:W-:Y:S01]  /*7ea0*/  FMUL R0, R38.reuse, R4 ;  /* 0x0000000426007220 */ /* 0x042fe20000400000 */
        /* <DEDUP_REMOVED lines=56> */
[----:B-1----:R-:W-:Y:S01]  /*8230*/  MOV R4, UR46 ;  /* 0x0000002e00047c02 */ /* 0x002fe20008000f00 */
[C---:B--2---:R-:W-:Y:S01]  /*8240*/  FFMA R24, R45.reuse, R72, R24 ;  /* 0x000000482d187223 */ /* 0x044fe20000000018 */
[C---:B------:R-:W-:Y:S01]  /*8250*/  FMUL R0, R38.reuse, R32 ;  /* 0x0000002026007220 */ /* 0x040fe20000400000 */
[----:B------:R4:W-:Y:S01]  /*8260*/  STS.128 [R93+0x8400], R20 ;  /* 0x008400145d007388 */ /* 0x0009e20000000c00 */
        /* <DEDUP_REMOVED lines=9> */
[----:B------:R4:W-:Y:S01]  /*8300*/  STS.128 [R92+0x8400], R24 ;  /* 0x008400185c007388 */ /* 0x0009e20000000c00 */
[C---:B------:R-:W-:Y:S01]  /*8310*/  FFMA R6, R45.reuse, R78, R3 ;  /* 0x0000004e2d067223 */ /* 0x040fe20000000003 */
[----:B------:R-:W-:Y:S01]  /*8320*/  FFMA R7, R45, R79, R28 ;  /* 0x0000004f2d077223 */ /* 0x000fe2000000001c */
[----:B------:R-:W-:Y:S02]  /*8330*/  @P6 IADD3 R8, PT, PT, R8, 0x50, RZ ;  /* 0x0000005008086810 */ /* 0x000fe40007ffe0ff */
[----:B------:R-:W-:Y:S02]  /*8340*/  LEA R0, R109, UR43, 0x3 ;  /* 0x0000002b6d007c11 */ /* 0x000fe4000f8e18ff */
[----:B------:R4:W-:Y:S01]  /*8350*/  STS.128 [R91+0x8400], R4 ;  /* 0x008400045b007388 */ /* 0x0009e20000000c00 */
[----:B------:R-:W-:Y:S02]  /*8360*/  @P6 SHF.L.U32 R2, RZ, 0x1f, RZ ;  /* 0x0000001fff026819 */ /* 0x000fe400000006ff */
[----:B------:R-:W-:Y:S01]  /*8370*/  @P6 PRMT R8, R115, 0x654, R8 ;  /* 0x0000065473086816 */ /* 0x000fe20000000008 */
[----:B------:R-:W-:Y:S01]  /*8380*/  @!PT LDS RZ, [RZ] ;  /* 0x00000000fffff984 */ /* 0x000fe20000000800 */
[----:B------:R-:W-:Y:S01]  /*8390*/  @!PT LDS RZ, [RZ] ;  /* 0x00000000fffff984 */ /* 0x000fe20000000800 */
[----:B------:R-:W-:Y:S01]  /*83a0*/  @!PT LDS RZ, [RZ] ;  /* 0x00000000fffff984 */ /* 0x000fe20000000800 */
[----:B------:R-:W-:Y:S01]  /*83b0*/  @!PT LDS RZ, [RZ] ;  /* 0x00000000fffff984 */ /* 0x000fe20000000800 */
[----:B------:R1:W-:Y:S06]  /*83c0*/  MEMBAR.ALL.CTA ;  /* 0x0000000000007992 */ /* 0x0003ec0000008000 */
[----:B-1----:R-:W1:Y:S02]  /*83d0*/  FENCE.VIEW.ASYNC.S ;  /* 0x00000000000073c6 */ /* 0x002e640000000000 */
[----:B-1----:R-:W-:Y:S06]  /*83e0*/  BAR.SYNC.DEFER_BLOCKING 0x1, 0x80 ;  /* 0x0042000000007b1d */ /* 0x002fec0000010000 */
        /* <DEDUP_REMOVED lines=10> */
.L_x_124:
[----:B------:R-:W-:Y:S05]  /*8490*/  BSYNC.RECONVERGENT B0 ;  /* 0x0000000000007941 */ /* 0x000fea0003800200 */
.L_x_123:
[----:B------:R-:W-:Y:S01]  /*84a0*/  BAR.SYNC.DEFER_BLOCKING 0x1, 0x80 ;  /* 0x0042000000007b1d */ /* 0x000fe20000010000 */
[----:B------:R-:W-:Y:S01]  /*84b0*/  UIADD3 UR4, UPT, UPT, UR46, 0x1, URZ ;  /* 0x000000012e047890 */ /* 0x000fe2000fffe0ff */
[----:B------:R-:W-:Y:S03]  /*84c0*/  HFMA2 R116, -RZ, RZ, 0, 0 ;  /* 0x00000000ff747431 */ /* 0x000fe600000001ff */
        /* <DEDUP_REMOVED lines=10> */
[----:B----4-:R-:W-:Y:S05]  /*8570*/  @P1 IMAD R5, R109, 0x4000, R107 ;  /* 0x000040006d051824 */ /* 0x010fea00078e026b */
        /* <DEDUP_REMOVED lines=8> */
.L_x_128:
[----:B------:R-:W-:Y:S05]  /*8600*/  BSYNC B0 ;  /* 0x0000000000007941 */ /* 0x000fea0003800000 */
.L_x_127:
[----:B------:R-:W-:Y:S02]  /*8610*/  ISETP.NE.AND P0, PT, R114, RZ, PT ;  /* 0x000000ff7200720c */ /* 0x000fe40003f05270 */
[----:B------:R-:W-:Y:S11]  /*8620*/  IADD3 R109, PT, PT, R109, 0x1, RZ ;  /* 0x000000016d6d7810 */ /* 0x000ff60007ffe0ff */
[----:B------:R2:W3:Y:S01]  /*8630*/  @P0 LDS.128 R48, [R5+UR43+0x400] ;  /* 0x0004002b05300984 */ /* 0x0004e20008000c00 */
[----:B-1----:R-:W-:Y:S03]  /*8640*/  @P0 IMAD.IADD R0, R111, 0x1, R2 ;  /* 0x000000016f000824 */ /* 0x002fe600078e0202 */
[----:B------:R1:W4:Y:S04]  /*8650*/  @P0 LDS.128 R52, [R4+0x400] ;  /* 0x0004000004340984 */ /* 0x0003280000000c00 */
[----:B------:R5:W3:Y:S04]  /*8660*/  @P0 LDS.128 R56, [R3+0x400] ;  /* 0x0004000003380984 */ /* 0x000ae80000000c00 */
[----:B------:R3:W3:Y:S04]  /*8670*/  @P0 LDS.128 R64, [R2+0x400] ;  /* 0x0004000002400984 */ /* 0x0006e80000000c00 */
[----:B------:R3:W3:Y:S01]  /*8680*/  @P0 LDS.128 R72, [R0+0x400] ;  /* 0x0004000000480984 */ /* 0x0006e20000000c00 */
[C---:B--2---:R-:W-:Y:S01]  /*8690*/  @P0 IMAD.IADD R5, R112.reuse, 0x1, R3 ;  /* 0x0000000170050824 */ /* 0x044fe200078e0203 */
[C---:B-1----:R-:W-:Y:S04]  /*86a0*/  @P0 IADD3 R4, PT, PT, R112.reuse, R2, RZ ;  /* 0x0000000270040210 */ /* 0x042fe80007ffe0ff */
[----:B------:R1:W2:Y:S01]  /*86b0*/  @P0 LDS.128 R60, [R5+0x400] ;  /* 0x00040000053c0984 */ /* 0x0002a20000000c00 */
[----:B-----5:R-:W-:Y:S03]  /*86c0*/  @P0 IMAD.IADD R3, R112, 0x1, R0 ;  /* 0x0000000170030824 */ /* 0x020fe600078e0200 */
[----:B------:R1:W1:Y:S04]  /*86d0*/  @P0 LDS.128 R68, [R4+0x400] ;  /* 0x0004000004440984 */ /* 0x0002680000000c00 */
[----:B------:R1:W1:Y:S01]  /*86e0*/  @P0 LDS.128 R76, [R3+0x400] ;  /* 0x00040000034c0984 */ /* 0x0002620000000c00 */
[C---:B------:R-:W-:Y:S04]  /*86f0*/  ISETP.NE.AND P0, PT, R109.reuse, 0x4, PT ;  /* 0x000000046d00780c */ /* 0x040fe80003f05270 */
[----:B------:R-:W-:Y:S02]  /*8700*/  SEL R109, R109, RZ, P0 ;  /* 0x000000ff6d6d7207 */ /* 0x000fe40000000000 */
[----:B----4-:R-:W-:Y:S02]  /*8710*/  SEL R116, RZ, 0x1, P0 ;  /* 0x00000001ff747807 */ /* 0x010fe40000000000 */
.L_x_126:
[----:B------:R-:W-:Y:S05]  /*8720*/  BSYNC B1 ;  /* 0x0000000000017941 */ /* 0x000fea0003800000 */
.L_x_125:
[----:B---3--:R-:W-:Y:S05]  /*8730*/  VIADD R0, R39, 0x60 ;  /* 0x0000006027007836 */ /* 0x008fea0000000000 */
[----:B------:R-:W-:Y:S04]  /*8740*/  SHF.R.U32.HI R0, RZ, 0x15, R0 ;  /* 0x00000015ff007819 */ /* 0x000fe80000011600 */
[----:B------:R-:W-:Y:S11]  /*8750*/  LOP3.LUT P0, RZ, R0, 0x3, R84, 0x48, !PT ;  /* 0x0000000300ff7812 */ /* 0x000ff60007804854 */
[----:B------:R-:W-:Y:S02]  /*8760*/  @!UPT UIADD3 URZ, UPT, UPT, URZ, URZ, URZ ;  /* 0x000000fffffff290 */ /* 0x000fe4000fffe0ff */
[----:B------:R-:W-:Y:S05]  /*8770*/  @!P0 BRA `(.L_x_130) ;  /* 0x0000000000408947 */ /* 0x000fea0003800000 */
[----:B------:R-:W3:Y:S01]  /*8780*/  LDCU.64 UR8, c[0x4][0x70] ;  /* 0x01000e00ff0877ac */ /* 0x000ee20008000a00 */
[----:B-1----:R-:W-:Y:S01]  /*8790*/  MOV R3, 0x0 ;  /* 0x0000000000037802 */ /* 0x002fe20000000f00 */
[----:B----4-:R-:W-:Y:S02]  /*87a0*/  HFMA2 R12, -RZ, RZ, 0, 5.9604644775390625e-08 ;  /* 0x00000001ff0c7431 */ /* 0x010fe400000001ff */
[----:B------:R-:W-:Y:S02]  /*87b0*/  IMAD.MOV.U32 R8, RZ, RZ, 0x192 ;  /* 0x00000192ff087424 */ /* 0x000fe400078e00ff */
[----:B------:R-:W-:Y:S01]  /*87c0*/  IMAD.MOV.U32 R13, RZ, RZ, RZ ;  /* 0x000000ffff0d7224 */ /* 0x000fe200078e00ff */
[----:B------:R-:W1:Y:S01]  /*87d0*/  LDCU.64 UR6, c[0x4][0x78] ;  /* 0x01000f00ff0677ac */ /* 0x000e620008000a00 */
[----:B------:R-:W4:Y:S01]  /*87e0*/  LDC.64 R2, c[0x4][R3] ;  /* 0x0100000003027b82 */ /* 0x000f220000000a00 */
        /* <DEDUP_REMOVED lines=9> */
.L_x_130:
[----:B------:R-:W-:Y:S05]  /*8880*/  WARPSYNC.ALL ;  /* 0x0000000000007948 */ /* 0x000fea0003800000 */
[----:B------:R-:W-:Y:S01]  /*8890*/  R2UR UR4, R39 ;  /* 0x00000000270472ca */ /* 0x000fe200000e0000 */
[----:B------:R-:W-:Y:S01]  /*88a0*/  BSSY.RECONVERGENT B0, `(.L_x_131) ;  /* 0x0000063000007945 */ /* 0x000fe20003800200 */
[----:B------:R-:W-:Y:S02]  /*88b0*/  ISETP.NE.AND P6, PT, R104, RZ, PT ;  /* 0x000000ff6800720c */ /* 0x000fe40003fc5270 */
[----:B------:R-:W-:Y:S09]  /*88c0*/  ISETP.NE.AND P0, PT, R100, RZ, PT ;  /* 0x000000ff6400720c */ /* 0x000ff20003f05270 */
[----:B-1--4-:R-:W1:Y:S02]  /*88d0*/  LDTM.x32 R4, tmem[UR4+0x60] ;  /* 0x00006004000479ee */ /* 0x012e6400082c0000 */
        /* <DEDUP_REMOVED lines=31> */
[C---:B--2---:R-:W-:Y:S01]  /*8ad0*/  FFMA R12, R45.reuse, R60, R12 ;  /* 0x0000003c2d0c7223 */ /* 0x044fe2000000000c */
        /* <DEDUP_REMOVED lines=25> */
[----:B-1----:R-:W-:Y:S01]  /*8c70*/  MOV R4, UR44 ;  /* 0x0000002c00047c02 */ /* 0x002fe20008000f00 */
        /* <DEDUP_REMOVED lines=16> */
[----:B------:R-:W-:Y:S02]  /*8d80*/  @P6 SHF.L.U32 R0, R116, 0x1f, RZ ;  /* 0x0000001f74006819 */ /* 0x000fe400000006ff */
[----:B------:R1:W-:Y:S01]  /*8d90*/  STS.128 [R91+0xc400], R4 ;  /* 0x00c400045b007388 */ /* 0x0003e20000000c00 */
[----:B------:R-:W-:Y:S01]  /*8da0*/  @P6 PRMT R8, R115, 0x654, R8 ;  /* 0x0000065473086816 */ /* 0x000fe20000000008 */
[----:B------:R-:W-:Y:S01]  /*8db0*/  @!PT LDS RZ, [RZ] ;  /* 0x00000000fffff984 */ /* 0x000fe20000000800 */
[----:B------:R-:W-:Y:S01]  /*8dc0*/  @!PT LDS RZ, [RZ] ;  /* 0x00000000fffff984 */ /* 0x000fe20000000800 */
[----:B------:R-:W-:Y:S01]  /*8dd0*/  @!PT LDS RZ, [RZ] ;  /* 0x00000000fffff984 */ /* 0x000fe20000000800 */
[----:B------:R-:W-:Y:S01]  /*8de0*/  @!PT LDS RZ, [RZ] ;  /* 0x00000000fffff984 */ /* 0x000fe20000000800 */
[----:B------:R2:W-:Y:S06]  /*8df0*/  MEMBAR.ALL.CTA ;  /* 0x0000000000007992 */ /* 0x0005ec0000008000 */
[----:B--2---:R-:W2:Y:S02]  /*8e00*/  FENCE.VIEW.ASYNC.S ;  /* 0x00000000000073c6 */ /* 0x004ea40000000000 */
[----:B--2---:R-:W-:Y:S01]  /*8e10*/  BAR.SYNC.DEFER_BLOCKING 0x1, 0x80 ;  /* 0x0042000000007b1d */ /* 0x004fe20000010000 */
[----:B-1----:R-:W-:Y:S05]  /*8e20*/  LEA R6, R109, UR43, 0x3 ;  /* 0x0000002b6d067c11 */ /* 0x002fea000f8e18ff */
        /* <DEDUP_REMOVED lines=10> */
.L_x_132:
[----:B------:R-:W-:Y:S05]  /*8ed0*/  BSYNC.RECONVERGENT B0 ;  /* 0x0000000000007941 */ /* 0x000fea0003800200 */
.L_x_131:
        /* <DEDUP_REMOVED lines=18> */
[----:B------:R-:W-:Y:S04]  /*9000*/  SHF.L.U32 R5, R116, 0x1f, RZ ;  /* 0x0000001f74057819 */ /* 0x000fe800000006ff */
[----:B------:R-:W1:Y:S02]  /*9010*/  SYNCS.PHASECHK.TRANS64.TRYWAIT P0, [R6+URZ+0x30], R5 ;  /* 0x00003005060075a7 */ /* 0x000e6400080011ff */
[----:B-1----:R-:W-:Y:S05]  /*9020*/  @!P0 BRA `(.L_x_137) ;  /* 0x0000003400e08947 */ /* 0x002fea0003800000 */
.L_x_136:
[----:B------:R-:W-:Y:S05]  /*9030*/  BSYNC B0 ;  /* 0x0000000000007941 */ /* 0x000fea0003800000 */
.L_x_135:
[----:B------:R-:W-:Y:S01]  /*9040*/  ISETP.NE.AND P0, PT, R114, RZ, PT ;  /* 0x000000ff7200720c */ /* 0x000fe20003f05270 */
[----:B------:R-:W-:Y:S11]  /*9050*/  VIADD R109, R109, 0x1 ;  /* 0x000000016d6d7836 */ /* 0x000ff60000000000 */
[----:B------:R-:W-:Y:S01]  /*9060*/  @!UPT UIADD3 URZ, UPT, UPT, URZ, URZ, URZ ;  /* 0x000000fffffff290 */ /* 0x000fe2000fffe0ff */
[----:B------:R2:W3:Y:S01]  /*9070*/  @P0 LDS.128 R48, [R4+UR43+0x400] ;  /* 0x0004002b04300984 */ /* 0x0004e20008000c00 */
[C---:B-1----:R-:W-:Y:S03]  /*9080*/  @P0 IMAD.IADD R5, R112.reuse, 0x1, R2 ;  /* 0x0000000170050824 */ /* 0x042fe600078e0202 */
[----:B------:R1:W4:Y:S04]  /*9090*/  @P0 LDS.128 R52, [R3+0x400] ;  /* 0x0004000003340984 */ /* 0x0003280000000c00 */
[----:B------:R5:W3:Y:S04]  /*90a0*/  @P0 LDS.128 R56, [R2+0x400] ;  /* 0x0004000002380984 */ /* 0x000ae80000000c00 */
[----:B------:R-:W3:Y:S04]  /*90b0*/  @P0 LDS.128 R60, [R5+0x400] ;  /* 0x00040000053c0984 */ /* 0x000ee80000000c00 */
[----:B------:R4:W3:Y:S01]  /*90c0*/  @P0 LDS.128 R64, [R0+0x400] ;  /* 0x0004000000400984 */ /* 0x0008e20000000c00 */
[--C-:B--2---:R-:W-:Y:S02]  /*90d0*/  @P0 IMAD.IADD R4, R111, 0x1, R0.reuse ;  /* 0x000000016f040824 */ /* 0x104fe400078e0200 */
[C---:B-1----:R-:W-:Y:S03]  /*90e0*/  @P0 IMAD.IADD R3, R112.reuse, 0x1, R0 ;  /* 0x0000000170030824 */ /* 0x042fe600078e0200 */
[----:B------:R1:W2:Y:S01]  /*90f0*/  @P0 LDS.128 R72, [R4+0x400] ;  /* 0x0004000004480984 */ /* 0x0002a20000000c00 */
[----:B-----5:R-:W-:Y:S03]  /*9100*/  @P0 IMAD.IADD R2, R112, 0x1, R4 ;  /* 0x0000000170020824 */ /* 0x020fe600078e0204 */
[----:B------:R1:W1:Y:S04]  /*9110*/  @P0 LDS.128 R68, [R3+0x400] ;  /* 0x0004000003440984 */ /* 0x0002680000000c00 */
[----:B------:R1:W1:Y:S01]  /*9120*/  @P0 LDS.128 R76, [R2+0x400] ;  /* 0x00040000024c0984 */ /* 0x0002620000000c00 */
[C---:B------:R-:W-:Y:S04]  /*9130*/  ISETP.NE.AND P0, PT, R109.reuse, 0x4, PT ;  /* 0x000000046d00780c */ /* 0x040fe80003f05270 */
[----:B----4-:R-:W-:Y:S02]  /*9140*/  SEL R0, RZ, 0x1, P0 ;  /* 0x00000001ff007807 */ /* 0x010fe40000000000 */
[----:B------:R-:W-:Y:S02]  /*9150*/  SEL R109, R109, RZ, P0 ;  /* 0x000000ff6d6d7207 */ /* 0x000fe40000000000 */
[----:B------:R-:W-:Y:S02]  /*9160*/  LOP3.LUT R116, R116, R0, RZ, 0x3c, !PT ;  /* 0x0000000074747212 */ /* 0x000fe400078e3cff */
.L_x_134:
[----:B------:R-:W-:Y:S05]  /*9170*/  BSYNC B1 ;  /* 0x0000000000017941 */ /* 0x000fea0003800000 */
.L_x_133:
[----:B------:R-:W-:Y:S05]  /*9180*/  VIADD R0, R39, 0x80 ;  /* 0x0000008027007836 */ /* 0x000fea0000000000 */
[----:B------:R-:W-:Y:S04]  /*9190*/  SHF.R.U32.HI R0, RZ, 0x15, R0 ;  /* 0x00000015ff007819 */ /* 0x000fe80000011600 */
[----:B------:R-:W-:Y:S11]  /*91a0*/  LOP3.LUT P0, RZ, R0, 0x3, R84, 0x48, !PT ;  /* 0x0000000300ff7812 */ /* 0x000ff60007804854 */
[----:B------:R-:W-:Y:S02]  /*91b0*/  @!UPT UIADD3 URZ, UPT, UPT, URZ, URZ, URZ ;  /* 0x000000fffffff290 */ /* 0x000fe4000fffe0ff */
[----:B------:R-:W-:Y:S05]  /*91c0*/  @!P0 BRA `(.L_x_138) ;  /* 0x0000000000408947 */ /* 0x000fea0003800000 */
[----:B------:R-:W4:Y:S01]  /*91d0*/  LDCU.64 UR8, c[0x4][0x70] ;  /* 0x01000e00ff0877ac */ /* 0x000f220008000a00 */
[----:B-1----:R-:W-:Y:S01]  /*91e0*/  MOV R3, 0x0 ;  /* 0x0000000000037802 */ /* 0x002fe20000000f00 */
[----:B------:R-:W-:Y:S02]  /*91f0*/  HFMA2 R12, -RZ, RZ, 0, 5.9604644775390625e-08 ;  /* 0x00000001ff0c7431 */ /* 0x000fe400000001ff */
[----:B------:R-:W-:Y:S02]  /*9200*/  IMAD.MOV.U32 R8, RZ, RZ, 0x192 ;  /* 0x00000192ff087424 */ /* 0x000fe400078e00ff */
[----:B------:R-:W-:Y:S01]  /*9210*/  IMAD.MOV.U32 R13, RZ, RZ, RZ ;  /* 0x000000ffff0d7224 */ /* 0x000fe200078e00ff */
[----:B------:R-:W1:Y:S01]  /*9220*/  LDCU.64 UR6, c[0x4][0x78] ;  /* 0x01000f00ff0677ac */ /* 0x000e620008000a00 */
[----:B------:R-:W2:Y:S01]  /*9230*/  LDC.64 R2, c[0x4][R3] ;  /* 0x0100000003027b82 */ /* 0x000ea20000000a00 */
[----:B------:R-:W5:Y:S01]  /*9240*/  LDCU.64 UR4, c[0x4][0x10] ;  /* 0x01000200ff0477ac */ /* 0x000f620008000a00 */
[----:B----4-:R-:W-:Y:S01]  /*9250*/  MOV R5, UR9 ;  /* 0x0000000900057c02 */ /* 0x010fe20008000f00 */
[----:B------:R-:W-:Y:S01]  /*9260*/  IMAD.U32 R4, RZ, RZ, UR8 ;  /* 0x00000008ff047e24 */ /* 0x000fe2000f8e00ff */
[----:B-1----:R-:W-:Y:S01]  /*9270*/  MOV R7, UR7 ;  /* 0x0000000700077c02 */ /* 0x002fe20008000f00 */
[----:B------:R-:W-:Y:S01]  /*9280*/  IMAD.U32 R6, RZ, RZ, UR6 ;  /* 0x00000006ff067e24 */ /* 0x000fe2000f8e00ff */
[----:B-----5:R-:W-:Y:S01]  /*9290*/  MOV R11, UR5 ;  /* 0x00000005000b7c02 */ /* 0x020fe20008000f00 */
[----:B------:R-:W-:Y:S02]  /*92a0*/  IMAD.U32 R10, RZ, RZ, UR4 ;  /* 0x00000004ff0a7e24 */ /* 0x000fe4000f8e00ff */
[----:B------:R-:W-:Y:S07]  /*92b0*/  LEPC R20, `(.L_x_138) ;  /* 0x000000001014794e */ /* 0x000fee0000000000 */
[----:B--23--:R-:W-:Y:S05]  /*92c0*/  CALL.ABS.NOINC R2 ;  /* 0x0000000002007343 */ /* 0x00cfea0003c00000 */
.L_x_138:
        /* <DEDUP_REMOVED lines=10> */
[C---:B---3--:R-:W-:Y:S01]  /*9370*/  FFMA R40, R45.reuse, R48, R0 ;  /* 0x000000302d287223 */ /* 0x048fe20000000000 */
        /* <DEDUP_REMOVED lines=81> */
[----:B------:R-:W-:Y:S02]  /*9890*/  UIADD3 UR4, UPT, UPT, UR43, 0x400, URZ ;  /* 0x000004002b047890 */ /* 0x000fe4000fffe0ff */
[----:B------:R-:W-:Y:S01]  /*98a0*/  UIADD3 UR9, UPT, UPT, UR49, 0x80, URZ ;  /* 0x0000008031097890 */ /* 0x000fe2000fffe0ff */
[----:B------:R-:W-:Y:S01]  /*98b0*/  UMOV UR10, UR50 ;  /* 0x00000032000a7c82 */ /* 0x000fe20008000000 */
[----:B------:R-:W-:Y:S02]  /*98c0*/  UMOV UR11, UR36 ;  /* 0x00000024000b7c82 */ /* 0x000fe40008000000 */
[----:B------:R-:W-:Y:S01]  /*98d0*/  MOV R88, UR4 ;  /* 0x0000000400587c02 */ /* 0x000fe20008000f00 */
[----:B------:R-:W-:Y:S03]  /*98e0*/  UIADD3 UR4, UP0, UPT, UR54, 0x680, URZ ;  /* 0x0000068036047890 */ /* 0x000fe6000ff1e0ff */
[----:B------:R-:W-:Y:S01]  /*98f0*/  R2UR UR8, R88 ;  /* 0x00000000580872ca */ /* 0x000fe200000e0000 */
[----:B------:R-:W-:Y:S11]  /*9900*/  UIADD3.X UR5, UPT, UPT, URZ, UR55, URZ, UP0, !UPT ;  /* 0x00000037ff057290 */ /* 0x000ff600087fe4ff */
[----:B------:R-:W-:Y:S01]  /*9910*/  @!UPT UIADD3 URZ, UPT, UPT, URZ, URZ, URZ ;  /* 0x000000fffffff290 */ /* 0x000fe2000fffe0ff */
[----:B------:R1:W-:Y:S01]  /*9920*/  UTMASTG.3D [UR8], [UR4] ;  /* 0x00000008040073b5 */ /* 0x0003e20008010000 */
[----:B------:R0:W-:Y:S01]  /*9930*/  UTMACMDFLUSH ;  /* 0x00000000000079b7 */ /* 0x0001e20000000000 */
[----:B-1----:R-:W-:Y:S04]  /*9940*/  DEPBAR.LE SB0, 0x1 ;  /* 0x000080400000791a */ /* 0x002fe80000000000 */
.L_x_140:
[----:B------:R-:W-:Y:S05]  /*9950*/  BSYNC.RECONVERGENT B0 ;  /* 0x0000000000007941 */ /* 0x000fea0003800200 */
.L_x_139:
        /* <DEDUP_REMOVED lines=21> */
.L_x_144:
[----:B------:R-:W-:Y:S05]  /*9ab0*/  BSYNC B0 ;  /* 0x0000000000007941 */ /* 0x000fea0003800000 */
.L_x_143:
        /* <DEDUP_REMOVED lines=19> */
.L_x_142:
[----:B------:R-:W-:Y:S05]  /*9bf0*/  BSYNC B1 ;  /* 0x0000000000017941 */ /* 0x000fea0003800000 */
.L_x_141:
        /* <DEDUP_REMOVED lines=21> */
.L_x_146:
        /* <DEDUP_REMOVED lines=101> */
.L_x_148:
[----:B------:R-:W-:Y:S05]  /*a3a0*/  BSYNC.RECONVERGENT B0 ;  /* 0x0000000000007941 */ /* 0x000fea0003800200 */
.L_x_147:
        /* <DEDUP_REMOVED lines=21> */
.L_x_152:
[----:B------:R-:W-:Y:S05]  /*a500*/  BSYNC B0 ;  /* 0x0000000000007941 */ /* 0x000fea0003800000 */
.L_x_151:
        /* <DEDUP_REMOVED lines=19> */
.L_x_150:
[----:B------:R-:W-:Y:S05]  /*a640*/  BSYNC B1 ;  /* 0x0000000000017941 */ /* 0x000fea0003800000 */
.L_x_149:
        /* <DEDUP_REMOVED lines=21> */
.L_x_154:
        /* <DEDUP_REMOVED lines=82> */
[----:B------:R-:W-:Y:S02]  /*acc0*/  @P6 SHF.L.U32 R2, R116, 0x1f, RZ ;  /* 0x0000001f74026819 */ /* 0x000fe400000006ff */
        /* <DEDUP_REMOVED lines=18> */
.L_x_156:
[----:B------:R-:W-:Y:S05]  /*adf0*/  BSYNC.RECONVERGENT B0 ;  /* 0x0000000000007941 */ /* 0x000fea0003800200 */
.L_x_155:
        /* <DEDUP_REMOVED lines=21> */
.L_x_160:
[----:B------:R-:W-:Y:S05]  /*af50*/  BSYNC B0 ;  /* 0x0000000000007941 */ /* 0x000fea0003800000 */
.L_x_159:
[----:B------:R-:W-:Y:S11]  /*af60*/  ISETP.NE.AND P0, PT, R114, RZ, PT ;  /* 0x000000ff7200720c */ /* 0x000ff60003f05270 */
[----:B------:R-:W-:Y:S02]  /*af70*/  @!UPT UIADD3 URZ, UPT, UPT, URZ, URZ, URZ ;  /* 0x000000fffffff290 */ /* 0x000fe4000fffe0ff */
[----:B------:R2:W3:Y:S01]  /*af80*/  @P0 LDS.128 R52, [R2+0x400] ;  /* 0x0004000002340984 */ /* 0x0004e20000000c00 */
[----:B------:R-:W-:Y:S02]  /*af90*/  @P0 IMAD.IADD R111, R111, 0x1, R110 ;  /* 0x000000016f6f0824 */ /* 0x000fe400078e026e */
[C---:B-1----:R-:W-:Y:S01]  /*afa0*/  @P0 IMAD.IADD R0, R112.reuse, 0x1, R3 ;  /* 0x0000000170000824 */ /* 0x042fe200078e0203 */
[----:B------:R1:W1:Y:S04]  /*afb0*/  @P0 LDS.128 R48, [R109+UR43+0x400] ;  /* 0x0004002b6d300984 */ /* 0x0002680008000c00 */
[----:B------:R1:W1:Y:S04]  /*afc0*/  @P0 LDS.128 R56, [R3+0x400] ;  /* 0x0004000003380984 */ /* 0x0002680000000c00 */
[----:B------:R1:W1:Y:S04]  /*afd0*/  @P0 LDS.128 R60, [R0+0x400] ;  /* 0x00040000003c0984 */ /* 0x0002680000000c00 */
[----:B------:R1:W1:Y:S04]  /*afe0*/  @P0 LDS.128 R64, [R110+0x400] ;  /* 0x000400006e400984 */ /* 0x0002680000000c00 */
[----:B------:R1:W1:Y:S01]  /*aff0*/  @P0 LDS.128 R72, [R111+0x400] ;  /* 0x000400006f480984 */ /* 0x0002620000000c00 */
[C---:B--2---:R-:W-:Y:S02]  /*b000*/  @P0 IADD3 R2, PT, PT, R112.reuse, R110, RZ ;  /* 0x0000006e70020210 */ /* 0x044fe40007ffe0ff */
[----:B------:R-:W-:Y:S03]  /*b010*/  @P0 IADD3 R112, PT, PT, R112, R111, RZ ;  /* 0x0000006f70700210 */ /* 0x000fe60007ffe0ff */
[----:B------:R2:W1:Y:S04]  /*b020*/  @P0 LDS.128 R68, [R2+0x400] ;  /* 0x0004000002440984 */ /* 0x0004680000000c00 */
[----:B------:R2:W1:Y:S02]  /*b030*/  @P0 LDS.128 R76, [R112+0x400] ;  /* 0x00040000704c0984 */ /* 0x0004640000000c00 */
.L_x_158:
[----:B------:R-:W-:Y:S05]  /*b040*/  BSYNC B1 ;  /* 0x0000000000017941 */ /* 0x000fea0003800000 */
.L_x_157:
[----:B-1----:R-:W-:Y:S05]  /*b050*/  VIADD R0, R39, 0xe0 ;  /* 0x000000e027007836 */ /* 0x002fea0000000000 */
[----:B------:R-:W-:Y:S04]  /*b060*/  SHF.R.U32.HI R0, RZ, 0x15, R0 ;  /* 0x00000015ff007819 */ /* 0x000fe80000011600 */
[----:B------:R-:W-:Y:S11]  /*b070*/  LOP3.LUT P0, RZ, R0, 0x3, R84, 0x48, !PT ;  /* 0x0000000300ff7812 */ /* 0x000ff60007804854 */
[----:B------:R-:W-:Y:S02]  /*b080*/  @!UPT UIADD3 URZ, UPT, UPT, URZ, URZ, URZ ;  /* 0x000000fffffff290 */ /* 0x000fe4000fffe0ff */
[----:B------:R-:W-:Y:S05]  /*b090*/  @!P0 BRA `(.L_x_162) ;  /* 0x0000000000408947 */ /* 0x000fea0003800000 */
[----:B------:R-:W1:Y:S01]  /*b0a0*/  LDCU.64 UR8, c[0x4][0x70] ;  /* 0x01000e00ff0877ac */ /* 0x000e620008000a00 */
[----:B------:R-:W-:Y:S01]  /*b0b0*/  MOV R3, 0x0 ;  /* 0x0000000000037802 */ /* 0x000fe20000000f00 */
[----:B----4-:R-:W-:Y:S02]  /*b0c0*/  HFMA2 R12, -RZ, RZ, 0, 5.9604644775390625e-08 ;  /* 0x00000001ff0c7431 */ /* 0x010fe400000001ff */
[----:B------:R-:W-:Y:S02]  /*b0d0*/  IMAD.MOV.U32 R8, RZ, RZ, 0x192 ;  /* 0x00000192ff087424 */ /* 0x000fe400078e00ff */
[----:B------:R-:W-:Y:S01]  /*b0e0*/  IMAD.MOV.U32 R13, RZ, RZ, RZ ;  /* 0x000000ffff0d7224 */ /* 0x000fe200078e00ff */
[----:B------:R-:W4:Y:S01]  /*b0f0*/  LDCU.64 UR6, c[0x4][0x78] ;  /* 0x01000f00ff0677ac */ /* 0x000f220008000a00 */
[----:B--2---:R-:W2:Y:S01]  /*b100*/  LDC.64 R2, c[0x4][R3] ;  /* 0x0100000003027b82 */ /* 0x004ea20000000a00 */
[----:B------:R-:W5:Y:S01]  /*b110*/  LDCU.64 UR4, c[0x4][0x10] ;  /* 0x01000200ff0477ac */ /* 0x000f620008000a00 */
[----:B-1----:R-:W-:Y:S01]  /*b120*/  MOV R5, UR9 ;  /* 0x0000000900057c02 */ /* 0x002fe20008000f00 */
[----:B------:R-:W-:Y:S01]  /*b130*/  IMAD.U32 R4, RZ, RZ, UR8 ;  /* 0x00000008ff047e24 */ /* 0x000fe2000f8e00ff */
[----:B----4-:R-:W-:Y:S01]  /*b140*/  MOV R7, UR7 ;  /* 0x0000000700077c02 */ /* 0x010fe20008000f00 */
[----:B------:R-:W-:Y:S01]  /*b150*/  IMAD.U32 R6, RZ, RZ, UR6 ;  /* 0x00000006ff067e24 */ /* 0x000fe2000f8e00ff */
[----:B-----5:R-:W-:Y:S01]  /*b160*/  MOV R11, UR5 ;  /* 0x00000005000b7c02 */ /* 0x020fe20008000f00 */
[----:B------:R-:W-:Y:S02]  /*b170*/  IMAD.U32 R10, RZ, RZ, UR4 ;  /* 0x00000004ff0a7e24 */ /* 0x000fe4000f8e00ff */
[----:B------:R-:W-:Y:S07]  /*b180*/  LEPC R20, `(.L_x_162) ;  /* 0x000000001014794e */ /* 0x000fee0000000000 */
[----:B--23--:R-:W-:Y:S05]  /*b190*/  CALL.ABS.NOINC R2 ;  /* 0x0000000002007343 */ /* 0x00cfea0003c00000 */
.L_x_162:
[----:B------:R-:W-:Y:S01]  /*b1a0*/  ISETP.NE.AND P0, PT, R100, RZ, PT ;  /* 0x000000ff6400720c */ /* 0x000fe20003f05270 */
[----:B------:R-:W-:Y:S05]  /*b1b0*/  WARPSYNC.ALL ;  /* 0x0000000000007948 */ /* 0x000fea0003800000 */
[----:B------:R-:W-:Y:S01]  /*b1c0*/  R2UR UR4, R39 ;  /* 0x00000000270472ca */ /* 0x000fe200000e0000 */
[----:B------:R-:W1:Y:S01]  /*b1d0*/  S2UR UR5, SR_CgaCtaId ;  /* 0x00000000000579c3 */ /* 0x000e620000008800 */
[----:B------:R-:W-:Y:S11]  /*b1e0*/  BSSY.RECONVERGENT B0, `(.L_x_163) ;  /* 0x0000061000007945 */ /* 0x000ff60003800200 */
[----:B----4-:R-:W4:Y:S01]  /*b1f0*/  LDTM.x32 R4, tmem[UR4+0xe0] ;  /* 0x0000e004000479ee */ /* 0x010f2200082c0000 */
[----:B------:R-:W-:Y:S01]  /*b200*/  R2UR UR4, R108 ;  /* 0x000000006c0472ca */ /* 0x000fe200000e0000 */
[----:B------:R-:W-:Y:S11]  /*b210*/  NOP ;  /* 0x0000000000007918 */ /* 0x000ff60000000000 */
[----:B------:R-:W-:Y:S01]  /*b220*/  @!UPT UIADD3 URZ, UPT, UPT, URZ, URZ, URZ ;  /* 0x000000fffffff290 */ /* 0x000fe2000fffe0ff */
[----:B------:R-:W-:Y:S01]  /*b230*/  UIADD3 UR4, UPT, UPT, UR4, 0xb0, URZ ;  /* 0x000000b004047890 */ /* 0x000fe2000fffe0ff */
[C---:B----4-:R-:W-:Y:S03]  /*b240*/  FMUL R0, R38.reuse, R4 ;  /* 0x0000000426007220 */ /* 0x050fe60000400000 */
[----:B-1----:R-:W-:Y:S01]  /*b250*/  UPRMT UR4, UR5, 0x654, UR4 ;  /* 0x0000065405047896 */ /* 0x002fe20008000004 */
[C---:B--2---:R-:W-:Y:S01]  /*b260*/  FMUL R2, R38.reuse, R5 ;  /* 0x0000000526027220 */ /* 0x044fe20000400000 */
[C---:B------:R-:W-:Y:S01]  /*b270*/  FMUL R3, R38.reuse, R6 ;  /* 0x0000000626037220 */ /* 0x040fe20000400000 */
[C---:B------:R-:W-:Y:S01]  /*b280*/  FFMA R40, R45.reuse, R48, R0 ;  /* 0x000000302d287223 */ /* 0x040fe20000000000 */
[C---:B------:R-:W-:Y:S01]  /*b290*/  FMUL R7, R38.reuse, R7 ;  /* 0x0000000726077220 */ /* 0x040fe20000400000 */
[C---:B------:R-:W-:Y:S01]  /*b2a0*/  FFMA R41, R45.reuse, R49, R2 ;  /* 0x000000312d297223 */ /* 0x040fe20000000002 */
[C---:B------:R-:W-:Y:S01]  /*b2b0*/  FFMA R42, R45.reuse, R50, R3 ;  /* 0x000000322d2a7223 */ /* 0x040fe20000000003 */
[C---:B------:R-:W-:Y:S01]  /*b2c0*/  FMUL R4, R38.reuse, R8 ;  /* 0x0000000826047220 */ /* 0x040fe20000400000 */
[C---:B------:R-:W-:Y:S01]  /*b2d0*/  FFMA R43, R45.reuse, R51, R7 ;  /* 0x000000332d2b7223 */ /* 0x040fe20000000007 */
[----:B------:R-:W-:Y:S01]  /*b2e0*/  SYNCS.ARRIVE.TRANS64.RED.A1T0 RZ, [UR4], RZ ;  /* 0x000000ffffff79a7 */ /* 0x000fe20008100404 */
[C---:B------:R-:W-:Y:S01]  /*b2f0*/  FMUL R5, R38.reuse, R9 ;  /* 0x0000000926057220 */ /* 0x040fe20000400000 */
[C---:B---3--:R-:W-:Y:S01]  /*b300*/  FFMA R4, R45.reuse, R52, R4 ;  /* 0x000000342d047223 */ /* 0x048fe20000000004 */
[C---:B------:R-:W-:Y:S01]  /*b310*/  FMUL R6, R38.reuse, R10 ;  /* 0x0000000a26067220 */ /* 0x040fe20000400000 */
[----:B------:R1:W-:Y:S01]  /*b320*/  STS.128 [R107+UR43+0xc400], R40 ;  /* 0x00c400286b007988 */ /* 0x0003e20008000c2b */
[C---:B------:R-:W-:Y:S01]  /*b330*/  FFMA R5, R45.reuse, R53, R5 ;  /* 0x000000352d057223 */ /* 0x040fe20000000005 */
[C---:B------:R-:W-:Y:S01]  /*b340*/  FMUL R11, R38.reuse, R11 ;  /* 0x0000000b260b7220 */ /* 0x040fe20000400000 */
[C---:B------:R-:W-:Y:S01]  /*b350*/  FFMA R6, R45.reuse, R54, R6 ;  /* 0x000000362d067223 */ /* 0x040fe20000000006 */
[C---:B------:R-:W-:Y:S01]  /*b360*/  FMUL R8, R38.reuse, R12 ;  /* 0x0000000c26087220 */ /* 0x040fe20000400000 */
[C---:B------:R-:W-:Y:S01]  /*b370*/  FMUL R9, R38.reuse, R13 ;  /* 0x0000000d26097220 */ /* 0x040fe20000400000 */
[C---:B------:R-:W-:Y:S01]  /*b380*/  FFMA R7, R45.reuse, R55, R11 ;  /* 0x000000372d077223 */ /* 0x040fe2000000000b */
[C---:B------:R-:W-:Y:S01]  /*b390*/  FMUL R10, R38.reuse, R14 ;  /* 0x0000000e260a7220 */ /* 0x040fe20000400000 */
[C---:B------:R-:W-:Y:S01]  /*b3a0*/  FFMA R8, R45.reuse, R56, R8 ;  /* 0x000000382d087223 */ /* 0x040fe20000000008 */
[C---:B------:R-:W-:Y:S01]  /*b3b0*/  FFMA R9, R45.reuse, R57, R9 ;  /* 0x000000392d097223 */ /* 0x040fe20000000009 */
[C---:B------:R-:W-:Y:S01]  /*b3c0*/  FMUL R15, R38.reuse, R15 ;  /* 0x0000000f260f7220 */ /* 0x040fe20000400000 */
[----:B------:R1:W-:Y:S01]  /*b3d0*/  STS.128 [R106+0xc400], R4 ;  /* 0x00c400046a007388 */ /* 0x0003e20000000c00 */
[C---:B------:R-:W-:Y:S01]  /*b3e0*/  FFMA R10, R45.reuse, R58, R10 ;  /* 0x0000003a2d0a7223 */ /* 0x040fe2000000000a */
[C---:B------:R-:W-:Y:S01]  /*b3f0*/  FMUL R12, R38.reuse, R16 ;  /* 0x00000010260c7220 */ /* 0x040fe20000400000 */
[C---:B------:R-:W-:Y:S01]  /*b400*/  FFMA R11, R45.reuse, R59, R15 ;  /* 0x0000003b2d0b7223 */ /* 0x040fe2000000000f */
[C---:B------:R-:W-:Y:S01]  /*b410*/  FMUL R13, R38.reuse, R17 ;  /* 0x00000011260d7220 */ /* 0x040fe20000400000 */
[C---:B------:R-:W-:Y:S01]  /*b420*/  FMUL R14, R38.reuse, R18 ;  /* 0x00000012260e7220 */ /* 0x040fe20000400000 */
[C---:B------:R-:W-:Y:S01]  /*b430*/  FFMA R12, R45.reuse, R60, R12 ;  /* 0x0000003c2d0c7223 */ /* 0x040fe2000000000c */
[C---:B------:R-:W-:Y:S01]  /*b440*/  FMUL R19, R38.reuse, R19 ;  /* 0x0000001326137220 */ /* 0x040fe20000400000 */
[----:B------:R1:W-:Y:S01]  /*b450*/  STS.128 [R105+0xc400], R8 ;  /* 0x00c4000869007388 */ /* 0x0003e20000000c00 */
        /* <DEDUP_REMOVED lines=45> */
[----:B--2---:R-:W2:Y:S02]  /*b730*/  FENCE.VIEW.ASYNC.S ;  /* 0x00000000000073c6 */ /* 0x004ea40000000000 */
[----:B--2---:R-:W-:Y:S06]  /*b740*/  BAR.SYNC.DEFER_BLOCKING 0x1, 0x80 ;  /* 0x0042000000007b1d */ /* 0x004fec0000010000 */
        /* <DEDUP_REMOVED lines=9> */
[----:B--2---:R-:W-:Y:S04]  /*b7e0*/  DEPBAR.LE SB0, 0x1 ;  /* 0x000080400000791a */ /* 0x004fe80000000000 */
.L_x_164:
[----:B------:R-:W-:Y:S05]  /*b7f0*/  BSYNC.RECONVERGENT B0 ;  /* 0x0000000000007941 */ /* 0x000fea0003800200 */
.L_x_163:
[----:B------:R-:W-:Y:S01]  /*b800*/  BAR.SYNC.DEFER_BLOCKING 0x1, 0x80 ;  /* 0x0042000000007b1d */ /* 0x000fe20000010000 */
[----:B------:R-:W-:Y:S01]  /*b810*/  UISETP.NE.AND UP0, UPT, UR52, -0x8, UPT ;  /* 0xfffffff83400788c */ /* 0x000fe2000bf05270 */
[----:B------:R-:W-:Y:S08]  /*b820*/  IADD3 R36, PT, PT, R36, 0x1, RZ ;  /* 0x0000000124247810 */ /* 0x000ff00007ffe0ff */
[----:B------:R-:W-:Y:S05]  /*b830*/  BRA.U !UP0, `(.L_x_165) ;  /* 0x0000000108247547 */ /* 0x000fea000b800000 */
[----:B------:R-:W-:Y:S01]  /*b840*/  ISETP.NE.AND P0, PT, R104, RZ, PT ;  /* 0x000000ff6800720c */ /* 0x000fe20003f05270 */
[----:B------:R-:W-:Y:S01]  /*b850*/  IMAD.U32 R0, RZ, RZ, UR47 ;  /* 0x0000002fff007e24 */ /* 0x000fe2000f8e00ff */
[----:B------:R-:W-:Y:S04]  /*b860*/  UIADD3 UR4, UPT, UPT, UR47, 0x1, URZ ;  /* 0x000000012f047890 */ /* 0x000fe8000fffe0ff */
[----:B------:R-:W-:Y:S04]  /*b870*/  UISETP.NE.AND UP0, UPT, UR4, 0x4, UPT ;  /* 0x000000040400788c */ /* 0x000fe8000bf05270 */
[----:B------:R-:W-:Y:S03]  /*b880*/  USEL UR47, UR4, URZ, UP0 ;  /* 0x000000ff042f7287 */ /* 0x000fe60008000000 */
[----:B------:R-:W-:Y:S05]  /*b890*/  @P0 LEA R0, R0, UR43, 0x3 ;  /* 0x0000002b00000c11 */ /* 0x000fea000f8e18ff */
[----:B------:R-:W-:Y:S05]  /*b8a0*/  @P0 VIADD R0, R0, 0x50 ;  /* 0x0000005000000836 */ /* 0x000fea0000000000 */
[----:B------:R-:W-:Y:S04]  /*b8b0*/  @P0 PRMT R0, R115, 0x654, R0 ;  /* 0x0000065473000816 */ /* 0x000fe80000000000 */
[----:B------:R2:W-:Y:S03]  /*b8c0*/  @P0 SYNCS.ARRIVE.TRANS64.RED.A1T0 RZ, [R0+URZ], RZ ;  /* 0x000000ff00ff09a7 */ /* 0x0005e600081004ff */
.L_x_165:
[----:B------:R-:W-:Y:S01]  /*b8d0*/  R2UR UR6, R103 ;  /* 0x00000000670672ca */ /* 0x000fe200000e0000 */
[----:B------:R-:W-:Y:S01]  /*b8e0*/  UIADD3 UR52, UPT, UPT, UR52, 0x8, URZ ;  /* 0x0000000834347890 */ /* 0x000fe2000fffe0ff */
[----:B------:R-:W-:Y:S01]  /*b8f0*/  R2UR UR5, R85 ;  /* 0x00000000550572ca */ /* 0x000fe200000e0000 */
[----:B------:R-:W-:Y:S01]  /*b900*/  UMOV UR36, UR63 ;  /* 0x0000003f00247c82 */ /* 0x000fe20008000000 */
[----:B------:R-:W-:Y:S02]  /*b910*/  R2UR UR4, R86 ;  /* 0x00000000560472ca */ /* 0x000fe400000e0000 */
[----:B------:R-:W-:Y:S02]  /*b920*/  ISETP.NE.AND P0, PT, R90, 0x2, PT ;  /* 0x000000025a00780c */ /* 0x000fe40003f05270 */
[----:B------:R-:W-:Y:S02]  /*b930*/  ISETP.NE.AND P1, PT, R36, 0x2, PT ;  /* 0x000000022400780c */ /* 0x000fe40003f25270 */
[----:B------:R-:W-:Y:S02]  /*b940*/  SEL R2, RZ, 0x1, P0 ;  /* 0x00000001ff027807 */ /* 0x000fe40000000000 */
[----:B--2---:R-:W-:Y:S01]  /*b950*/  SEL R0, RZ, 0x1, P1 ;  /* 0x00000001ff007807 */ /* 0x004fe20000800000 */
[----:B------:R-:W-:Y:S01]  /*b960*/  UISETP.NE.AND UP0, UPT, UR6, URZ, UPT ;  /* 0x000000ff0600728c */ /* 0x000fe2000bf05270 */
[----:B------:R-:W-:Y:S01]  /*b970*/  LOP3.LUT R96, R96, R2, RZ, 0x3c, !PT ;  /* 0x0000000260607212 */ /* 0x000fe200078e3cff */
[----:B------:R-:W-:Y:S01]  /*b980*/  UIADD3 UR20, UPT, UPT, UR37, UR5, URZ ;  /* 0x0000000525147290 */ /* 0x000fe2000fffe0ff */
[----:B------:R-:W-:Y:S01]  /*b990*/  LOP3.LUT R97, R97, R0, RZ, 0x3c, !PT ;  /* 0x0000000061617212 */ /* 0x000fe200078e3cff */
[----:B------:R-:W-:Y:S01]  /*b9a0*/  UIADD3 UR16, UPT, UPT, UR38, UR4, URZ ;  /* 0x0000000426107290 */ /* 0x000fe2000fffe0ff */
[----:B------:R-:W-:Y:S02]  /*b9b0*/  SEL R90, R90, RZ, P0 ;  /* 0x000000ff5a5a7207 */ /* 0x000fe40000000000 */
[----:B------:R-:W-:Y:S02]  /*b9c0*/  SEL R36, R36, RZ, P1 ;  /* 0x000000ff24247207 */ /* 0x000fe40000800000 */
[----:B------:R-:W-:Y:S07]  /*b9d0*/  BRA.U UP0, `(.L_x_166) ;  /* 0xffffff9d00607547 */ /* 0x000fee000b83ffff */
[----:B------:R-:W-:-:S13]  /*b9e0*/  R2UR UR4, R87 ;  /* 0x00000000570472ca */ /* 0x000fda00000e0000 */
[----:B------:R-:W-:-:S09]  /*b9f0*/  UISETP.NE.AND UP0, UPT, UR4, URZ, UPT ;  /* 0x000000ff0400728c */ /* 0x000fd2000bf05270 */
[----:B------:R-:W-:Y:S05]  /*ba00*/  BRA.U !UP0, `(.L_x_167) ;  /* 0x0000000108487547 */ /* 0x000fea000b800000 */
[----:B------:R-:W2:Y:S02]  /*ba10*/  LDCU.64 UR4, c[0x0][0x890] ;  /* 0x00011200ff0477ac */ /* 0x000ea40008000a00 */
[----:B--2---:R-:W-:-:S04]  /*ba20*/  UISETP.NE.U32.AND UP0, UPT, UR4, URZ, UPT ;  /* 0x000000ff0400728c */ /* 0x004fc8000bf05070 */
[----:B------:R-:W-:-:S09]  /*ba30*/  UISETP.NE.AND.EX UP0, UPT, UR5, URZ, UPT, UP0 ;  /* 0x000000ff0500728c */ /* 0x000fd2000bf05300 */
[----:B------:R-:W-:Y:S05]  /*ba40*/  BRA.U UP0, `(.L_x_168) ;  /* 0x00000001000c7547 */ /* 0x000fea000b800000 */
[----:B------:R-:W-:-:S13]  /*ba50*/  FSETP.NEU.AND P0, PT, R45, RZ, PT ;  /* 0x000000ff2d00720b */ /* 0x000fda0003f0d000 */
[----:B------:R-:W-:Y:S05]  /*ba60*/  @!P0 EXIT ;  /* 0x000000000000894d */ /* 0x000fea0003800000 */
[----:B------:R-:W-:Y:S05]  /*ba70*/  BRA `(.L_x_167) ;  /* 0x00000000002c7947 */ /* 0x000fea0003800000 */
.L_x_168:
[----:B------:R-:W-:Y:S01]  /*ba80*/  ISETP.NE.AND P0, PT, R89, RZ, PT ;  /* 0x000000ff5900720c */ /* 0x000fe20003f05270 */
[----:B------:R-:W-:-:S12]  /*ba90*/  BSSY.RECONVERGENT B0, `(.L_x_167) ;  /* 0x0000009000007945 */ /* 0x000fd80003800200 */
[----:B------:R-:W-:Y:S05]  /*baa0*/  @P0 BRA `(.L_x_169) ;  /* 0x0000000000140947 */ /* 0x000fea0003800000 */
[----:B------:R-:W2:Y:S02]  /*bab0*/  LDCU.64 UR4, c[0x0][0x888] ;  /* 0x00011100ff0477ac */ /* 0x000ea40008000a00 */
[----:B--2---:R-:W-:-:S04]  /*bac0*/  ISETP.NE.U32.AND P0, PT, RZ, UR4, PT ;  /* 0x00000004ff007c0c */ /* 0x004fc8000bf05070 */
[----:B------:R-:W-:-:S13]  /*bad0*/  ISETP.NE.AND.EX P0, PT, RZ, UR5, PT, P0 ;  /* 0x00000005ff007c0c */ /* 0x000fda000bf05300 */
[----:B------:R-:W-:Y:S05]  /*bae0*/  @!P0 EXIT ;  /* 0x000000000000894d */ /* 0x000fea0003800000 */
[----:B------:R-:W-:Y:S05]  /*baf0*/  BRA `(.L_x_170) ;  /* 0x0000000000087947 */ /* 0x000fea0003800000 */
.L_x_169:
[----:B------:R-:W-:-:S13]  /*bb00*/  FSETP.NEU.AND P0, PT, R45, RZ, PT ;  /* 0x000000ff2d00720b */ /* 0x000fda0003f0d000 */
[----:B------:R-:W-:Y:S05]  /*bb10*/  @!P0 EXIT ;  /* 0x000000000000894d */ /* 0x000fea0003800000 */
.L_x_170:
[----:B------:R-:W-:Y:S05]  /*bb20*/  BSYNC.RECONVERGENT B0 ;  /* 0x0000000000007941 */ /* 0x000fea0003800200 */
.L_x_167:
[----:B------:R-:W2:Y:S01]  /*bb30*/  S2UR UR5, SR_CgaCtaId ;  /* 0x00000000000579c3 */ /* 0x000ea20000008800 */
[----:B------:R-:W-:Y:S01]  /*bb40*/  ULEA UR4, UR47, UR43, 0x3 ;  /* 0x0000002b2f047291 */ /* 0x000fe2000f8e18ff */
[----:B------:R-:W-:-:S04]  /*bb50*/  DEPBAR.LE SB0, 0x0 ;  /* 0x000080000000791a */ /* 0x000fc80000000000 */
[----:B------:R-:W-:-:S04]  /*bb60*/  UIADD3 UR4, UPT, UPT, UR4, 0x50, URZ ;  /* 0x0000005004047890 */ /* 0x000fc8000fffe0ff */
[----:B--2---:R-:W-:-:S09]  /*bb70*/  UPRMT UR4, UR5, 0x654, UR4 ;  /* 0x0000065405047896 */ /* 0x004fd20008000004 */
[----:B------:R-:W-:Y:S01]  /*bb80*/  SYNCS.ARRIVE.TRANS64.RED.A1T0 RZ, [UR4], RZ ;  /* 0x000000ffffff79a7 */ /* 0x000fe20008100404 */
[----:B------:R-:W-:Y:S05]  /*bb90*/  EXIT ;  /* 0x000000000000794d */ /* 0x000fea0003800000 */
.L_x_24:
[----:B--2---:R2:W3:Y:S02]  /*bba0*/  SYNCS.PHASECHK.TRANS64.TRYWAIT P0, [R0+URZ+0xd0], R2 ;  /* 0x0000d002000075a7 */ /* 0x0044e400080011ff */
[----:B---3--:R-:W-:Y:S05]  /*bbb0*/  @!P0 NANOSLEEP.SYNCS 0x989680 ;  /* 0x009896800000895d */ /* 0x008fea0003900000 */
[----:B------:R-:W3:Y:S02]  /*bbc0*/  @!P0 SYNCS.PHASECHK.TRANS64 P0, [R0+URZ+0xd0], R2 ;  /* 0x0000d002000085a7 */ /* 0x000ee400080010ff */
[----:B---3--:R-:W-:Y:S05]  /*bbd0*/  @!P0 BRA `(.L_x_24) ;  /* 0xfffffffc00f08947 */ /* 0x008fea000383ffff */
[----:B------:R-:W-:Y:S05]  /*bbe0*/  BRA `(.L_x_171) ;  /* 0xffffff5c00807947 */ /* 0x000fea000383ffff */
.L_x_27:
[----:B--2---:R-:W-:-:S07]  /*bbf0*/  MOV R0, UR33 ;  /* 0x0000002100007c02 */ /* 0x004fce0008000f00 */
.L_x_172:
[----:B--2---:R2:W3:Y:S02]  /*bc00*/  SYNCS.PHASECHK.TRANS64.TRYWAIT P0, [R0+URZ+0x18], R3 ;  /* 0x00001803000075a7 */ /* 0x0044e400080011ff */
[----:B---3--:R-:W-:Y:S05]  /*bc10*/  @!P0 NANOSLEEP.SYNCS 0x989680 ;  /* 0x009896800000895d */ /* 0x008fea0003900000 */
[----:B------:R-:W3:Y:S02]  /*bc20*/  @!P0 SYNCS.PHASECHK.TRANS64 P0, [R0+URZ+0x18], R3 ;  /* 0x00001803000085a7 */ /* 0x000ee400080010ff */
[----:B---3--:R-:W-:Y:S05]  /*bc30*/  @!P0 BRA `(.L_x_172) ;  /* 0xfffffffc00f08947 */ /* 0x008fea000383ffff */
[----:B------:R-:W-:Y:S05]  /*bc40*/  BRA `(.L_x_26) ;  /* 0xffffff5c00c07947 */ /* 0x000fea000383ffff */
.L_x_34:
[----:B-1----:R-:W-:-:S07]  /*bc50*/  MOV R0, UR17 ;  /* 0x0000001100007c02 */ /* 0x002fce0008000f00 */
.L_x_173:
[----:B-1----:R1:W2:Y:S02]  /*bc60*/  SYNCS.PHASECHK.TRANS64.TRYWAIT P0, [R0+URZ+0x18], R3 ;  /* 0x00001803000075a7 */ /* 0x0022a400080011ff */
[----:B--2---:R-:W-:Y:S05]  /*bc70*/  @!P0 NANOSLEEP.SYNCS 0x989680 ;  /* 0x009896800000895d */ /* 0x004fea0003900000 */
[----:B------:R-:W2:Y:S02]  /*bc80*/  @!P0 SYNCS.PHASECHK.TRANS64 P0, [R0+URZ+0x18], R3 ;  /* 0x00001803000085a7 */ /* 0x000ea400080010ff */
[----:B--2---:R-:W-:Y:S05]  /*bc90*/  @!P0 BRA `(.L_x_173) ;  /* 0xfffffffc00f08947 */ /* 0x004fea000383ffff */
[----:B------:R-:W-:Y:S05]  /*bca0*/  BRA `(.L_x_33) ;  /* 0xffffff6000807947 */ /* 0x000fea000383ffff */
.L_x_39:
[----:B-1----:R1:W2:Y:S02]  /*bcb0*/  SYNCS.PHASECHK.TRANS64.TRYWAIT P0, [R3+URZ+0x80], R0 ;  /* 0x00008000030075a7 */ /* 0x0022a400080011ff */
[----:B--2---:R-:W-:Y:S05]  /*bcc0*/  @!P0 NANOSLEEP.SYNCS 0x989680 ;  /* 0x009896800000895d */ /* 0x004fea0003900000 */
[----:B------:R-:W2:Y:S02]  /*bcd0*/  @!P0 SYNCS.PHASECHK.TRANS64 P0, [R3+URZ+0x80], R0 ;  /* 0x00008000030085a7 */ /* 0x000ea400080010ff */
[----:B--2---:R-:W-:Y:S05]  /*bce0*/  @!P0 BRA `(.L_x_39) ;  /* 0xfffffffc00f08947 */ /* 0x004fea000383ffff */
[----:B------:R-:W-:Y:S05]  /*bcf0*/  BRA `(.L_x_174) ;  /* 0xffffff6400207947 */ /* 0x000fea000383ffff */
.L_x_43:
[----:B------:R-:W-:-:S07]  /*bd00*/  MOV R0, UR4 ;  /* 0x0000000400007c02 */ /* 0x000fce0008000f00 */
.L_x_175:
[----:B-1----:R1:W2:Y:S02]  /*bd10*/  SYNCS.PHASECHK.TRANS64.TRYWAIT P0, [R0+URZ], R2 ;  /* 0x00000002000075a7 */ /* 0x0022a400080011ff */
[----:B--2---:R-:W-:Y:S05]  /*bd20*/  @!P0 NANOSLEEP.SYNCS 0x989680 ;  /* 0x009896800000895d */ /* 0x004fea0003900000 */
[----:B------:R-:W2:Y:S02]  /*bd30*/  @!P0 SYNCS.PHASECHK.TRANS64 P0, [R0+URZ], R2 ;  /* 0x00000002000085a7 */ /* 0x000ea400080010ff */
[----:B--2---:R-:W-:Y:S05]  /*bd40*/  @!P0 BRA `(.L_x_175) ;  /* 0xfffffffc00f08947 */ /* 0x004fea000383ffff */
[----:B------:R-:W-:Y:S05]  /*bd50*/  BRA `(.L_x_176) ;  /* 0xffffff6800cc7947 */ /* 0x000fea000383ffff */
.L_x_44:
[----:B------:R-:W-:-:S07]  /*bd60*/  MOV R0, UR5 ;  /* 0x0000000500007c02 */ /* 0x000fce0008000f00 */
.L_x_177:
[----:B-1----:R1:W2:Y:S02]  /*bd70*/  SYNCS.PHASECHK.TRANS64.TRYWAIT P0, [R0+URZ], R2 ;  /* 0x00000002000075a7 */ /* 0x0022a400080011ff */
[----:B--2---:R-:W-:Y:S05]  /*bd80*/  @!P0 NANOSLEEP.SYNCS 0x989680 ;  /* 0x009896800000895d */ /* 0x004fea0003900000 */
[----:B------:R-:W2:Y:S02]  /*bd90*/  @!P0 SYNCS.PHASECHK.TRANS64 P0, [R0+URZ], R2 ;  /* 0x00000002000085a7 */ /* 0x000ea400080010ff */
[----:B--2---:R-:W-:Y:S05]  /*bda0*/  @!P0 BRA `(.L_x_177) ;  /* 0xfffffffc00f08947 */ /* 0x004fea000383ffff */
[----:B------:R-:W-:Y:S05]  /*bdb0*/  BRA `(.L_x_178) ;  /* 0xffffff6800d87947 */ /* 0x000fea000383ffff */
.L_x_47:
[----:B-1----:R1:W2:Y:S02]  /*bdc0*/  SYNCS.PHASECHK.TRANS64.TRYWAIT P0, [R2+URZ+0xc0], R4 ;  /* 0x0000c004020075a7 */ /* 0x0022a400080011ff */
[----:B--2---:R-:W-:Y:S05]  /*bdd0*/  @!P0 NANOSLEEP.SYNCS 0x989680 ;  /* 0x009896800000895d */ /* 0x004fea0003900000 */
[----:B------:R-:W2:Y:S02]  /*bde0*/  @!P0 SYNCS.PHASECHK.TRANS64 P0, [R2+URZ+0xc0], R4 ;  /* 0x0000c004020085a7 */ /* 0x000ea400080010ff */
[----:B--2---:R-:W-:Y:S05]  /*bdf0*/  @!P0 BRA `(.L_x_47) ;  /* 0xfffffffc00f08947 */ /* 0x004fea000383ffff */
[----:B------:R-:W-:Y:S05]  /*be00*/  BRA `(.L_x_179) ;  /* 0xffffff6c003c7947 */ /* 0x000fea000383ffff */
.L_x_48:
[----:B------:R-:W-:-:S07]  /*be10*/  MOV R2, UR4 ;  /* 0x0000000400027c02 */ /* 0x000fce0008000f00 */
.L_x_180:
[----:B-1----:R1:W2:Y:S02]  /*be20*/  SYNCS.PHASECHK.TRANS64.TRYWAIT P0, [R2+URZ+0x90], R5 ;  /* 0x00009005020075a7 */ /* 0x0022a400080011ff */
[----:B--2---:R-:W-:Y:S05]  /*be30*/  @!P0 NANOSLEEP.SYNCS 0x989680 ;  /* 0x009896800000895d */ /* 0x004fea0003900000 */
[----:B------:R-:W2:Y:S02]  /*be40*/  @!P0 SYNCS.PHASECHK.TRANS64 P0, [R2+URZ+0x90], R5 ;  /* 0x00009005020085a7 */ /* 0x000ea400080010ff */
[----:B--2---:R-:W-:Y:S05]  /*be50*/  @!P0 BRA `(.L_x_180) ;  /* 0xfffffffc00f08947 */ /* 0x004fea000383ffff */
[----:B------:R-:W-:Y:S05]  /*be60*/  BRA `(.L_x_181) ;  /* 0xffffff6c004c7947 */ /* 0x000fea000383ffff */
.L_x_49:
[----:B-1----:R1:W2:Y:S02]  /*be70*/  SYNCS.PHASECHK.TRANS64.TRYWAIT P1, [R2+URZ+0x80], R4 ;  /* 0x00008004020075a7 */ /* 0x0022a400080211ff */
[----:B--2---:R-:W-:Y:S05]  /*be80*/  @!P1 NANOSLEEP.SYNCS 0x989680 ;  /* 0x009896800000995d */ /* 0x004fea0003900000 */
[----:B------:R-:W2:Y:S02]  /*be90*/  @!P1 SYNCS.PHASECHK.TRANS64 P1, [R2+URZ+0x80], R4 ;  /* 0x00008004020095a7 */ /* 0x000ea400080210ff */
[----:B--2---:R-:W-:Y:S05]  /*bea0*/  @!P1 BRA `(.L_x_49) ;  /* 0xfffffffc00f09947 */ /* 0x004fea000383ffff */
[----:B------:R-:W-:Y:S05]  /*beb0*/  BRA `(.L_x_182) ;  /* 0xffffff6c007c7947 */ /* 0x000fea000383ffff */
.L_x_52:
[----:B------:R-:W-:-:S07]  /*bec0*/  MOV R0, UR4 ;  /* 0x0000000400007c02 */ /* 0x000fce0008000f00 */
.L_x_183:
[----:B-1----:R1:W2:Y:S02]  /*bed0*/  SYNCS.PHASECHK.TRANS64.TRYWAIT P0, [R0+URZ+0x90], R2 ;  /* 0x00009002000075a7 */ /* 0x0022a400080011ff */
[----:B--2---:R-:W-:Y:S05]  /*bee0*/  @!P0 NANOSLEEP.SYNCS 0x989680 ;  /* 0x009896800000895d */ /* 0x004fea0003900000 */
[----:B------:R-:W2:Y:S02]  /*bef0*/  @!P0 SYNCS.PHASECHK.TRANS64 P0, [R0+URZ+0x90], R2 ;  /* 0x00009002000085a7 */ /* 0x000ea400080010ff */
[----:B--2---:R-:W-:Y:S05]  /*bf00*/  @!P0 BRA `(.L_x_183) ;  /* 0xfffffffc00f08947 */ /* 0x004fea000383ffff */
[----:B------:R-:W-:Y:S05]  /*bf10*/  BRA `(.L_x_51) ;  /* 0xffffff6c00d07947 */ /* 0x000fea000383ffff */
.L_x_59:
[----:B-1----:R1:W2:Y:S02]  /*bf20*/  SYNCS.PHASECHK.TRANS64.TRYWAIT P1, [R0+URZ+0x80], R2 ;  /* 0x00008002000075a7 */ /* 0x0022a400080211ff */
[----:B--2---:R-:W-:Y:S05]  /*bf30*/  @!P1 NANOSLEEP.SYNCS 0x989680 ;  /* 0x009896800000995d */ /* 0x004fea0003900000 */
[----:B------:R-:W2:Y:S02]  /*bf40*/  @!P1 SYNCS.PHASECHK.TRANS64 P1, [R0+URZ+0x80], R2 ;  /* 0x00008002000095a7 */ /* 0x000ea400080210ff */
[----:B--2---:R-:W-:Y:S05]  /*bf50*/  @!P1 BRA `(.L_x_59) ;  /* 0xfffffffc00f09947 */ /* 0x004fea000383ffff */
[----:B------:R-:W-:Y:S05]  /*bf60*/  BRA `(.L_x_184) ;  /* 0xffffff7400487947 */ /* 0x000fea000383ffff */
.L_x_60:
[----:B------:R-:W-:-:S07]  /*bf70*/  MOV R2, UR30 ;  /* 0x0000001e00027c02 */ /* 0x000fce0008000f00 */
.L_x_185:
[----:B-1----:R1:W2:Y:S02]  /*bf80*/  SYNCS.PHASECHK.TRANS64.TRYWAIT P0, [R2+URZ+0xb0], R0 ;  /* 0x0000b000020075a7 */ /* 0x0022a400080011ff */
[----:B--2---:R-:W-:Y:S05]  /*bf90*/  @!P0 NANOSLEEP.SYNCS 0x989680 ;  /* 0x009896800000895d */ /* 0x004fea0003900000 */
[----:B------:R-:W2:Y:S02]  /*bfa0*/  @!P0 SYNCS.PHASECHK.TRANS64 P0, [R2+URZ+0xb0], R0 ;  /* 0x0000b000020085a7 */ /* 0x000ea400080010ff */
[----:B--2---:R-:W-:Y:S05]  /*bfb0*/  @!P0 BRA `(.L_x_185) ;  /* 0xfffffffc00f08947 */ /* 0x004fea000383ffff */
[----:B------:R-:W-:Y:S05]  /*bfc0*/  BRA `(.L_x_186) ;  /* 0xffffff7400807947 */ /* 0x000fea000383ffff */
.L_x_63:
[----:B------:R-:W-:Y:S07]  /*bfd0*/  MOV R0, UR5 ;  /* 0x0000000500007c02 */ /* 0x000fee0008000f00 */
.L_x_187:
[----:B-1----:R1:W2:Y:S02]  /*bfe0*/  SYNCS.PHASECHK.TRANS64.TRYWAIT P0, [R0+URZ], R2 ;  /* 0x00000002000075a7 */ /* 0x0022a400080011ff */
[----:B--2---:R-:W-:Y:S05]  /*bff0*/  @!P0 NANOSLEEP.SYNCS 0x989680 ;  /* 0x009896800000895d */ /* 0x004fea0003900000 */
[----:B------:R-:W2:Y:S02]  /*c000*/  @!P0 SYNCS.PHASECHK.TRANS64 P0, [R0+URZ], R2 ;  /* 0x00000002000085a7 */ /* 0x000ea400080010ff */
[----:B--2---:R-:W-:Y:S05]  /*c010*/  @!P0 BRA `(.L_x_187) ;  /* 0xfffffffc00f08947 */ /* 0x004fea000383ffff */
[----:B------:R-:W-:Y:S05]  /*c020*/  BRA `(.L_x_62) ;  /* 0xffffff74009c7947 */ /* 0x000fea000383ffff */
.L_x_66:
[----:B------:R-:W-:-:S07]  /*c030*/  MOV R0, UR4 ;  /* 0x0000000400007c02 */ /* 0x000fce0008000f00 */
.L_x_188:
[----:B--2---:R2:W4:Y:S02]  /*c040*/  SYNCS.PHASECHK.TRANS64.TRYWAIT P0, [R0+URZ], R2 ;  /* 0x00000002000075a7 */ /* 0x00452400080011ff */
[----:B----4-:R-:W-:Y:S05]  /*c050*/  @!P0 NANOSLEEP.SYNCS 0x989680 ;  /* 0x009896800000895d */ /* 0x010fea0003900000 */
[----:B------:R-:W4:Y:S02]  /*c060*/  @!P0 SYNCS.PHASECHK.TRANS64 P0, [R0+URZ], R2 ;  /* 0x00000002000085a7 */ /* 0x000f2400080010ff */
[----:B----4-:R-:W-:Y:S05]  /*c070*/  @!P0 BRA `(.L_x_188) ;  /* 0xfffffffc00f08947 */ /* 0x010fea000383ffff */
[----:B------:R-:W-:Y:S05]  /*c080*/  BRA `(.L_x_189) ;  /* 0xffffff7800787947 */ /* 0x000fea000383ffff */
.L_x_67:
[----:B------:R-:W-:-:S07]  /*c090*/  MOV R0, UR4 ;  /* 0x0000000400007c02 */ /* 0x000fce0008000f00 */
.L_x_190:
[----:B-1----:R1:W2:Y:S02]  /*c0a0*/  SYNCS.PHASECHK.TRANS64.TRYWAIT P0, [R0+URZ], R2 ;  /* 0x00000002000075a7 */ /* 0x0022a400080011ff */
[----:B--2---:R-:W-:Y:S05]  /*c0b0*/  @!P0 NANOSLEEP.SYNCS 0x989680 ;  /* 0x009896800000895d */ /* 0x004fea0003900000 */
[----:B------:R-:W2:Y:S02]  /*c0c0*/  @!P0 SYNCS.PHASECHK.TRANS64 P0, [R0+URZ], R2 ;  /* 0x00000002000085a7 */ /* 0x000ea400080010ff */
[----:B--2---:R-:W-:Y:S05]  /*c0d0*/  @!P0 BRA `(.L_x_190) ;  /* 0xfffffffc00f08947 */ /* 0x004fea000383ffff */
[----:B------:R-:W-:Y:S05]  /*c0e0*/  BRA `(.L_x_191) ;  /* 0xffffff7800847947 */ /* 0x000fea000383ffff */
.L_x_72:
[----:B--2---:R2:W3:Y:S02]  /*c0f0*/  SYNCS.PHASECHK.TRANS64.TRYWAIT P0, [R12+URZ+0x80], R0 ;  /* 0x000080000c0075a7 */ /* 0x0044e400080011ff */
[----:B---3--:R-:W-:Y:S05]  /*c100*/  @!P0 NANOSLEEP.SYNCS 0x989680 ;  /* 0x009896800000895d */ /* 0x008fea0003900000 */
[----:B------:R-:W3:Y:S02]  /*c110*/  @!P0 SYNCS.PHASECHK.TRANS64 P0, [R12+URZ+0x80], R0 ;  /* 0x000080000c0085a7 */ /* 0x000ee400080010ff */
[----:B---3--:R-:W-:Y:S05]  /*c120*/  @!P0 BRA `(.L_x_72) ;  /* 0xfffffffc00f08947 */ /* 0x008fea000383ffff */
[----:B------:R-:W-:Y:S05]  /*c130*/  BRA `(.L_x_192) ;  /* 0xffffff7c00b07947 */ /* 0x000fea000383ffff */
.L_x_75:
[----:B--2---:R-:W-:Y:S07]  /*c140*/  MOV R0, UR21 ;  /* 0x0000001500007c02 */ /* 0x004fee0008000f00 */
.L_x_193:
[----:B--2---:R2:W3:Y:S02]  /*c150*/  SYNCS.PHASECHK.TRANS64.TRYWAIT P2, [R0+URZ+0x78], R6 ;  /* 0x00007806000075a7 */ /* 0x0044e400080411ff */
[----:B---3--:R-:W-:Y:S05]  /*c160*/  @!P2 NANOSLEEP.SYNCS 0x989680 ;  /* 0x009896800000a95d */ /* 0x008fea0003900000 */
[----:B------:R-:W3:Y:S02]  /*c170*/  @!P2 SYNCS.PHASECHK.TRANS64 P2, [R0+URZ+0x78], R6 ;  /* 0x000078060000a5a7 */ /* 0x000ee400080410ff */
[----:B---3--:R-:W-:Y:S05]  /*c180*/  @!P2 BRA `(.L_x_193) ;  /* 0xfffffffc00f0a947 */ /* 0x008fea000383ffff */
[----:B------:R-:W-:Y:S05]  /*c190*/  BRA `(.L_x_74) ;  /* 0xffffff84001c7947 */ /* 0x000fea000383ffff */
.L_x_78:
[----:B------:R-:W-:Y:S07]  /*c1a0*/  MOV R0, UR21 ;  /* 0x0000001500007c02 */ /* 0x000fee0008000f00 */
.L_x_194:
[----:B--2---:R2:W3:Y:S02]  /*c1b0*/  SYNCS.PHASECHK.TRANS64.TRYWAIT P0, [R0+URZ+0x50], R10 ;  /* 0x0000500a000075a7 */ /* 0x0044e400080011ff */
[----:B---3--:R-:W-:Y:S05]  /*c1c0*/  @!P0 NANOSLEEP.SYNCS 0x989680 ;  /* 0x009896800000895d */ /* 0x008fea0003900000 */
[----:B------:R-:W3:Y:S02]  /*c1d0*/  @!P0 SYNCS.PHASECHK.TRANS64 P0, [R0+URZ+0x50], R10 ;  /* 0x0000500a000085a7 */ /* 0x000ee400080010ff */
[----:B---3--:R-:W-:Y:S05]  /*c1e0*/  @!P0 BRA `(.L_x_194) ;  /* 0xfffffffc00f08947 */ /* 0x008fea000383ffff */
[----:B------:R-:W-:Y:S05]  /*c1f0*/  BRA `(.L_x_195) ;  /* 0xffffff8400787947 */ /* 0x000fea000383ffff */
.L_x_79:
[----:B------:R-:W-:Y:S07]  /*c200*/  MOV R0, UR21 ;  /* 0x0000001500007c02 */ /* 0x000fee0008000f00 */
.L_x_196:
[----:B--2---:R2:W3:Y:S02]  /*c210*/  SYNCS.PHASECHK.TRANS64.TRYWAIT P0, [R0+URZ+0x58], R10 ;  /* 0x0000580a000075a7 */ /* 0x0044e400080011ff */
[----:B---3--:R-:W-:Y:S05]  /*c220*/  @!P0 NANOSLEEP.SYNCS 0x989680 ;  /* 0x009896800000895d */ /* 0x008fea0003900000 */
[----:B------:R-:W3:Y:S02]  /*c230*/  @!P0 SYNCS.PHASECHK.TRANS64 P0, [R0+URZ+0x58], R10 ;  /* 0x0000580a000085a7 */ /* 0x000ee400080010ff */
[----:B---3--:R-:W-:Y:S05]  /*c240*/  @!P0 BRA `(.L_x_196) ;  /* 0xfffffffc00f08947 */ /* 0x008fea000383ffff */
[----:B------:R-:W-:Y:S05]  /*c250*/  BRA `(.L_x_197) ;  /* 0xffffff8400b07947 */ /* 0x000fea000383ffff */
.L_x_80:
[----:B------:R-:W-:Y:S07]  /*c260*/  MOV R0, UR21 ;  /* 0x0000001500007c02 */ /* 0x000fee0008000f00 */
.L_x_198:
[----:B--2---:R2:W3:Y:S02]  /*c270*/  SYNCS.PHASECHK.TRANS64.TRYWAIT P0, [R0+URZ+0x60], R10 ;  /* 0x0000600a000075a7 */ /* 0x0044e400080011ff */
[----:B---3--:R-:W-:Y:S05]  /*c280*/  @!P0 NANOSLEEP.SYNCS 0x989680 ;  /* 0x009896800000895d */ /* 0x008fea0003900000 */
[----:B------:R-:W3:Y:S02]  /*c290*/  @!P0 SYNCS.PHASECHK.TRANS64 P0, [R0+URZ+0x60], R10 ;  /* 0x0000600a000085a7 */ /* 0x000ee400080010ff */
[----:B---3--:R-:W-:Y:S05]  /*c2a0*/  @!P0 BRA `(.L_x_198) ;  /* 0xfffffffc00f08947 */ /* 0x008fea000383ffff */
[----:B------:R-:W-:Y:S05]  /*c2b0*/  BRA `(.L_x_199) ;  /* 0xffffff8400ec7947 */ /* 0x000fea000383ffff */
.L_x_81:
[----:B------:R-:W-:Y:S07]  /*c2c0*/  MOV R0, UR21 ;  /* 0x0000001500007c02 */ /* 0x000fee0008000f00 */
.L_x_200:
[----:B--2---:R2:W3:Y:S02]  /*c2d0*/  SYNCS.PHASECHK.TRANS64.TRYWAIT P0, [R0+URZ+0x68], R10 ;  /* 0x0000680a000075a7 */ /* 0x0044e400080011ff */
[----:B---3--:R-:W-:Y:S05]  /*c2e0*/  @!P0 NANOSLEEP.SYNCS 0x989680 ;  /* 0x009896800000895d */ /* 0x008fea0003900000 */
[----:B------:R-:W3:Y:S02]  /*c2f0*/  @!P0 SYNCS.PHASECHK.TRANS64 P0, [R0+URZ+0x68], R10 ;  /* 0x0000680a000085a7 */ /* 0x000ee400080010ff */
[----:B---3--:R-:W-:Y:S05]  /*c300*/  @!P0 BRA `(.L_x_200) ;  /* 0xfffffffc00f08947 */ /* 0x008fea000383ffff */
[----:B------:R-:W-:Y:S05]  /*c310*/  BRA `(.L_x_201) ;  /* 0xffffff88002c7947 */ /* 0x000fea000383ffff */
.L_x_82:
[----:B------:R-:W-:Y:S07]  /*c320*/  MOV R0, UR21 ;  /* 0x0000001500007c02 */ /* 0x000fee0008000f00 */
.L_x_202:
[----:B--2---:R2:W3:Y:S02]  /*c330*/  SYNCS.PHASECHK.TRANS64.TRYWAIT P0, [R0+URZ+0x50], R9 ;  /* 0x00005009000075a7 */ /* 0x0044e400080011ff */
[----:B---3--:R-:W-:Y:S05]  /*c340*/  @!P0 NANOSLEEP.SYNCS 0x989680 ;  /* 0x009896800000895d */ /* 0x008fea0003900000 */
[----:B------:R-:W3:Y:S02]  /*c350*/  @!P0 SYNCS.PHASECHK.TRANS64 P0, [R0+URZ+0x50], R9 ;  /* 0x00005009000085a7 */ /* 0x000ee400080010ff */
[----:B---3--:R-:W-:Y:S05]  /*c360*/  @!P0 BRA `(.L_x_202) ;  /* 0xfffffffc00f08947 */ /* 0x008fea000383ffff */
[----:B------:R-:W-:Y:S05]  /*c370*/  BRA `(.L_x_203) ;  /* 0xffffff8800707947 */ /* 0x000fea000383ffff */
.L_x_83:
[----:B------:R-:W-:Y:S07]  /*c380*/  MOV R0, UR21 ;  /* 0x0000001500007c02 */ /* 0x000fee0008000f00 */
.L_x_204:
[----:B--2---:R2:W3:Y:S02]  /*c390*/  SYNCS.PHASECHK.TRANS64.TRYWAIT P0, [R0+URZ+0x58], R9 ;  /* 0x00005809000075a7 */ /* 0x0044e400080011ff */
[----:B---3--:R-:W-:Y:S05]  /*c3a0*/  @!P0 NANOSLEEP.SYNCS 0x989680 ;  /* 0x009896800000895d */ /* 0x008fea0003900000 */
[----:B------:R-:W3:Y:S02]  /*c3b0*/  @!P0 SYNCS.PHASECHK.TRANS64 P0, [R0+URZ+0x58], R9 ;  /* 0x00005809000085a7 */ /* 0x000ee400080010ff */
[----:B---3--:R-:W-:Y:S05]  /*c3c0*/  @!P0 BRA `(.L_x_204) ;  /* 0xfffffffc00f08947 */ /* 0x008fea000383ffff */
[----:B------:R-:W-:Y:S05]  /*c3d0*/  BRA `(.L_x_205) ;  /* 0xffffff8800b87947 */ /* 0x000fea000383ffff */
.L_x_84:
[----:B------:R-:W-:Y:S07]  /*c3e0*/  MOV R0, UR21 ;  /* 0x0000001500007c02 */ /* 0x000fee0008000f00 */
.L_x_206:
[----:B--2---:R2:W3:Y:S02]  /*c3f0*/  SYNCS.PHASECHK.TRANS64.TRYWAIT P0, [R0+URZ+0x60], R9 ;  /* 0x00006009000075a7 */ /* 0x0044e400080011ff */
[----:B---3--:R-:W-:Y:S05]  /*c400*/  @!P0 NANOSLEEP.SYNCS 0x989680 ;  /* 0x009896800000895d */ /* 0x008fea0003900000 */
[----:B------:R-:W3:Y:S02]  /*c410*/  @!P0 SYNCS.PHASECHK.TRANS64 P0, [R0+URZ+0x60], R9 ;  /* 0x00006009000085a7 */ /* 0x000ee400080010ff */
[----:B---3--:R-:W-:Y:S05]  /*c420*/  @!P0 BRA `(.L_x_206) ;  /* 0xfffffffc00f08947 */ /* 0x008fea000383ffff */
[----:B------:R-:W-:Y:S05]  /*c430*/  BRA `(.L_x_207) ;  /* 0xffffff8c00007947 */ /* 0x000fea000383ffff */
.L_x_85:
[----:B------:R-:W-:Y:S07]  /*c440*/  MOV R0, UR21 ;  /* 0x0000001500007c02 */ /* 0x000fee0008000f00 */
.L_x_208:
[----:B--2---:R2:W3:Y:S02]  /*c450*/  SYNCS.PHASECHK.TRANS64.TRYWAIT P0, [R0+URZ+0x68], R9 ;  /* 0x00006809000075a7 */ /* 0x0044e400080011ff */
[----:B---3--:R-:W-:Y:S05]  /*c460*/  @!P0 NANOSLEEP.SYNCS 0x989680 ;  /* 0x009896800000895d */ /* 0x008fea0003900000 */
[----:B------:R-:W3:Y:S02]  /*c470*/  @!P0 SYNCS.PHASECHK.TRANS64 P0, [R0+URZ+0x68], R9 ;  /* 0x00006809000085a7 */ /* 0x000ee400080010ff */
[----:B---3--:R-:W-:Y:S05]  /*c480*/  @!P0 BRA `(.L_x_208) ;  /* 0xfffffffc00f08947 */ /* 0x008fea000383ffff */
[----:B------:R-:W-:Y:S05]  /*c490*/  BRA `(.L_x_209) ;  /* 0xffffff8c00447947 */ /* 0x000fea000383ffff */
.L_x_87:
[----:B------:R-:W-:-:S07]  /*c4a0*/  MOV R0, UR21 ;  /* 0x0000001500007c02 */ /* 0x000fce0008000f00 */
.L_x_210:
[----:B---3--:R3:W4:Y:S02]  /*c4b0*/  SYNCS.PHASECHK.TRANS64.TRYWAIT P0, [R0+URZ+0x50], R10 ;  /* 0x0000500a000075a7 */ /* 0x00872400080011ff */
[----:B----4-:R-:W-:Y:S05]  /*c4c0*/  @!P0 NANOSLEEP.SYNCS 0x989680 ;  /* 0x009896800000895d */ /* 0x010fea0003900000 */
[----:B------:R-:W4:Y:S02]  /*c4d0*/  @!P0 SYNCS.PHASECHK.TRANS64 P0, [R0+URZ+0x50], R10 ;  /* 0x0000500a000085a7 */ /* 0x000f2400080010ff */
[----:B----4-:R-:W-:Y:S05]  /*c4e0*/  @!P0 BRA `(.L_x_210) ;  /* 0xfffffffc00f08947 */ /* 0x010fea000383ffff */
[----:B------:R-:W-:Y:S05]  /*c4f0*/  BRA `(.L_x_211) ;  /* 0xffffff8c00b47947 */ /* 0x000fea000383ffff */
.L_x_88:
[----:B---3--:R-:W-:-:S07]  /*c500*/  MOV R0, UR21 ;  /* 0x0000001500007c02 */ /* 0x008fce0008000f00 */
.L_x_212:
[----:B---3--:R3:W4:Y:S02]  /*c510*/  SYNCS.PHASECHK.TRANS64.TRYWAIT P0, [R0+URZ+0x58], R10 ;  /* 0x0000580a000075a7 */ /* 0x00872400080011ff */
[----:B----4-:R-:W-:Y:S05]  /*c520*/  @!P0 NANOSLEEP.SYNCS 0x989680 ;  /* 0x009896800000895d */ /* 0x010fea0003900000 */
[----:B------:R-:W4:Y:S02]  /*c530*/  @!P0 SYNCS.PHASECHK.TRANS64 P0, [R0+URZ+0x58], R10 ;  /* 0x0000580a000085a7 */ /* 0x000f2400080010ff */
[----:B----4-:R-:W-:Y:S05]  /*c540*/  @!P0 BRA `(.L_x_212) ;  /* 0xfffffffc00f08947 */ /* 0x010fea000383ffff */
[----:B------:R-:W-:Y:S05]  /*c550*/  BRA `(.L_x_213) ;  /* 0xffffff8c00a47947 */ /* 0x000fea000383ffff */
.L_x_89:
[----:B------:R-:W-:-:S07]  /*c560*/  MOV R2, UR21 ;  /* 0x0000001500027c02 */ /* 0x000fce0008000f00 */
.L_x_214:
[----:B---3--:R3:W4:Y:S02]  /*c570*/  SYNCS.PHASECHK.TRANS64.TRYWAIT P0, [R2+URZ+0x60], R10 ;  /* 0x0000600a020075a7 */ /* 0x00872400080011ff */
[----:B----4-:R-:W-:Y:S05]  /*c580*/  @!P0 NANOSLEEP.SYNCS 0x989680 ;  /* 0x009896800000895d */ /* 0x010fea0003900000 */
[----:B------:R-:W4:Y:S02]  /*c590*/  @!P0 SYNCS.PHASECHK.TRANS64 P0, [R2+URZ+0x60], R10 ;  /* 0x0000600a020085a7 */ /* 0x000f2400080010ff */
[----:B----4-:R-:W-:Y:S05]  /*c5a0*/  @!P0 BRA `(.L_x_214) ;  /* 0xfffffffc00f08947 */ /* 0x010fea000383ffff */
[----:B------:R-:W-:Y:S05]  /*c5b0*/  BRA `(.L_x_215) ;  /* 0xffffff8c00987947 */ /* 0x000fea000383ffff */
.L_x_91:
[----:B-1----:R1:W2:Y:S02]  /*c5c0*/  SYNCS.PHASECHK.TRANS64.TRYWAIT P0, [R3+URZ+0x80], R0 ;  /* 0x00008000030075a7 */ /* 0x0022a400080011ff */
[----:B--2---:R-:W-:Y:S05]  /*c5d0*/  @!P0 NANOSLEEP.SYNCS 0x989680 ;  /* 0x009896800000895d */ /* 0x004fea0003900000 */
[----:B------:R-:W2:Y:S02]  /*c5e0*/  @!P0 SYNCS.PHASECHK.TRANS64 P0, [R3+URZ+0x80], R0 ;  /* 0x00008000030085a7 */ /* 0x000ea400080010ff */
[----:B--2---:R-:W-:Y:S05]  /*c5f0*/  @!P0 BRA `(.L_x_91) ;  /* 0xfffffffc00f08947 */ /* 0x004fea000383ffff */
[----:B------:R-:W-:Y:S05]  /*c600*/  BRA `(.L_x_216) ;  /* 0xffffff9000687947 */ /* 0x000fea000383ffff */
.L_x_102:
[----:B-1----:R-:W-:Y:S04]  /*c610*/  MOV R2, UR43 ;  /* 0x0000002b00027c02 */ /* 0x002fe80008000f00 */
[----:B------:R1:W2:Y:S03]  /*c620*/  SYNCS.PHASECHK.TRANS64.TRYWAIT P1, [R2+URZ+0x30], R3 ;  /* 0x00003003020075a7 */ /* 0x0002a600080211ff */
[----:B--2---:R-:W-:Y:S05]  /*c630*/  @!P1 NANOSLEEP.SYNCS 0x989680 ;  /* 0x009896800000995d */ /* 0x004fea0003900000 */
[----:B------:R-:W2:Y:S02]  /*c640*/  @!P1 SYNCS.PHASECHK.TRANS64 P1, [R2+URZ+0x30], R3 ;  /* 0x00003003020095a7 */ /* 0x000ea400080210ff */
[----:B--2---:R-:W-:Y:S05]  /*c650*/  @!P1 BRA `(.L_x_102) ;  /* 0xfffffffc00ec9947 */ /* 0x004fea000383ffff */
[----:B------:R-:W-:Y:S05]  /*c660*/  BRA `(.L_x_101) ;  /* 0xffffffa000487947 */ /* 0x000fea000383ffff */
.L_x_104:
[----:B-1----:R1:W4:Y:S02]  /*c670*/  SYNCS.PHASECHK.TRANS64.TRYWAIT P0, [R108+URZ+0xa0], R0 ;  /* 0x0000a0006c0075a7 */ /* 0x00232400080011ff */
[----:B----4-:R-:W-:Y:S05]  /*c680*/  @!P0 NANOSLEEP.SYNCS 0x989680 ;  /* 0x009896800000895d */ /* 0x010fea0003900000 */
[----:B------:R-:W4:Y:S02]  /*c690*/  @!P0 SYNCS.PHASECHK.TRANS64 P0, [R108+URZ+0xa0], R0 ;  /* 0x0000a0006c0085a7 */ /* 0x000f2400080010ff */
[----:B----4-:R-:W-:Y:S05]  /*c6a0*/  @!P0 BRA `(.L_x_104) ;  /* 0xfffffffc00f08947 */ /* 0x010fea000383ffff */
[----:B------:R-:W-:Y:S05]  /*c6b0*/  BRA `(.L_x_103) ;  /* 0xffffffa000807947 */ /* 0x000fea000383ffff */
.L_x_113:
[----:B-1----:R1:W3:Y:S02]  /*c6c0*/  SYNCS.PHASECHK.TRANS64.TRYWAIT P0, [R2+URZ+0x30], R0 ;  /* 0x00003000020075a7 */ /* 0x0022e400080011ff */
[----:B---3--:R-:W-:Y:S05]  /*c6d0*/  @!P0 NANOSLEEP.SYNCS 0x989680 ;  /* 0x009896800000895d */ /* 0x008fea0003900000 */
[----:B------:R-:W3:Y:S02]  /*c6e0*/  @!P0 SYNCS.PHASECHK.TRANS64 P0, [R2+URZ+0x30], R0 ;  /* 0x00003000020085a7 */ /* 0x000ee400080010ff */
[----:B---3--:R-:W-:Y:S05]  /*c6f0*/  @!P0 BRA `(.L_x_113) ;  /* 0xfffffffc00f08947 */ /* 0x008fea000383ffff */
[----:B------:R-:W-:Y:S05]  /*c700*/  BRA `(.L_x_112) ;  /* 0xffffffa800ac7947 */ /* 0x000fea000383ffff */
.L_x_121:
[----:B-1----:R1:W2:Y:S02]  /*c710*/  SYNCS.PHASECHK.TRANS64.TRYWAIT P0, [R6+URZ+0x30], R5 ;  /* 0x00003005060075a7 */ /* 0x0022a400080011ff */
[----:B--2---:R-:W-:Y:S05]  /*c720*/  @!P0 NANOSLEEP.SYNCS 0x989680 ;  /* 0x009896800000895d */ /* 0x004fea0003900000 */
[----:B------:R-:W2:Y:S02]  /*c730*/  @!P0 SYNCS.PHASECHK.TRANS64 P0, [R6+URZ+0x30], R5 ;  /* 0x00003005060085a7 */ /* 0x000ea400080010ff */
[----:B--2---:R-:W-:Y:S05]  /*c740*/  @!P0 BRA `(.L_x_121) ;  /* 0xfffffffc00f08947 */ /* 0x004fea000383ffff */
[----:B------:R-:W-:Y:S05]  /*c750*/  BRA `(.L_x_120) ;  /* 0xffffffb400207947 */ /* 0x000fea000383ffff */
.L_x_129:
[----:B-1----:R1:W2:Y:S02]  /*c760*/  SYNCS.PHASECHK.TRANS64.TRYWAIT P0, [R0+URZ+0x30], R6 ;  /* 0x00003006000075a7 */ /* 0x0022a400080011ff */
[----:B--2---:R-:W-:Y:S05]  /*c770*/  @!P0 NANOSLEEP.SYNCS 0x989680 ;  /* 0x009896800000895d */ /* 0x004fea0003900000 */
[----:B------:R-:W2:Y:S02]  /*c780*/  @!P0 SYNCS.PHASECHK.TRANS64 P0, [R0+URZ+0x30], R6 ;  /* 0x00003006000085a7 */ /* 0x000ea400080010ff */
[----:B--2---:R-:W-:Y:S05]  /*c790*/  @!P0 BRA `(.L_x_129) ;  /* 0xfffffffc00f08947 */ /* 0x004fea000383ffff */
[----:B------:R-:W-:Y:S05]  /*c7a0*/  BRA `(.L_x_128) ;  /* 0xffffffbc00947947 */ /* 0x000fea000383ffff */
.L_x_137:
[----:B-1----:R1:W2:Y:S02]  /*c7b0*/  SYNCS.PHASECHK.TRANS64.TRYWAIT P0, [R6+URZ+0x30], R5 ;  /* 0x00003005060075a7 */ /* 0x0022a400080011ff */
[----:B--2---:R-:W-:Y:S05]  /*c7c0*/  @!P0 NANOSLEEP.SYNCS 0x989680 ;  /* 0x009896800000895d */ /* 0x004fea0003900000 */
[----:B------:R-:W2:Y:S02]  /*c7d0*/  @!P0 SYNCS.PHASECHK.TRANS64 P0, [R6+URZ+0x30], R5 ;  /* 0x00003005060085a7 */ /* 0x000ea400080010ff */
[----:B--2---:R-:W-:Y:S05]  /*c7e0*/  @!P0 BRA `(.L_x_137) ;  /* 0xfffffffc00f08947 */ /* 0x004fea000383ffff */
[----:B------:R-:W-:Y:S05]  /*c7f0*/  BRA `(.L_x_136) ;  /* 0xffffffc8000c7947 */ /* 0x000fea000383ffff */
.L_x_145:
[----:B-1----:R1:W2:Y:S02]  /*c800*/  SYNCS.PHASECHK.TRANS64.TRYWAIT P0, [R6+URZ+0x30], R5 ;  /* 0x00003005060075a7 */ /* 0x0022a400080011ff */
[----:B--2---:R-:W-:Y:S05]  /*c810*/  @!P0 NANOSLEEP.SYNCS 0x989680 ;  /* 0x009896800000895d */ /* 0x004fea0003900000 */
[----:B------:R-:W2:Y:S02]  /*c820*/  @!P0 SYNCS.PHASECHK.TRANS64 P0, [R6+URZ+0x30], R5 ;  /* 0x00003005060085a7 */ /* 0x000ea400080010ff */
[----:B--2---:R-:W-:Y:S05]  /*c830*/  @!P0 BRA `(.L_x_145) ;  /* 0xfffffffc00f08947 */ /* 0x004fea000383ffff */
[----:B------:R-:W-:Y:S05]  /*c840*/  BRA `(.L_x_144) ;  /* 0xffffffd000987947 */ /* 0x000fea000383ffff */
.L_x_153:
[----:B-1----:R1:W2:Y:S02]  /*c850*/  SYNCS.PHASECHK.TRANS64.TRYWAIT P0, [R6+URZ+0x30], R5 ;  /* 0x00003005060075a7 */ /* 0x0022a400080011ff */
[----:B--2---:R-:W-:Y:S05]  /*c860*/  @!P0 NANOSLEEP.SYNCS 0x989680 ;  /* 0x009896800000895d */ /* 0x004fea0003900000 */
[----:B------:R-:W2:Y:S02]  /*c870*/  @!P0 SYNCS.PHASECHK.TRANS64 P0, [R6+URZ+0x30], R5 ;  /* 0x00003005060085a7 */ /* 0x000ea400080010ff */
[----:B--2---:R-:W-:Y:S05]  /*c880*/  @!P0 BRA `(.L_x_153) ;  /* 0xfffffffc00f08947 */ /* 0x004fea000383ffff */
[----:B------:R-:W-:Y:S05]  /*c890*/  BRA `(.L_x_152) ;  /* 0xffffffdc00187947 */ /* 0x000fea000383ffff */
.L_x_161:
[----:B-1----:R1:W2:Y:S02]  /*c8a0*/  SYNCS.PHASECHK.TRANS64.TRYWAIT P0, [R0+URZ+0x30], R116 ;  /* 0x00003074000075a7 */ /* 0x0022a400080011ff */
[----:B--2---:R-:W-:Y:S05]  /*c8b0*/  @!P0 NANOSLEEP.SYNCS 0x989680 ;  /* 0x009896800000895d */ /* 0x004fea0003900000 */
[----:B------:R-:W2:Y:S02]  /*c8c0*/  @!P0 SYNCS.PHASECHK.TRANS64 P0, [R0+URZ+0x30], R116 ;  /* 0x00003074000085a7 */ /* 0x000ea400080010ff */
[----:B--2---:R-:W-:Y:S05]  /*c8d0*/  @!P0 BRA `(.L_x_161) ;  /* 0xfffffffc00f08947 */ /* 0x004fea000383ffff */
[----:B------:R-:W-:Y:S05]  /*c8e0*/  BRA `(.L_x_160) ;  /* 0xffffffe400987947 */ /* 0x000fea000383ffff */
        .weak           $__internal_0_$__cuda_sm10x_tcgen05_guardrail_trap_col_being_dealloced_not_returned_by_alloc
        .type           $__internal_0_$__cuda_sm10x_tcgen05_guardrail_trap_col_being_dealloced_not_returned_by_alloc,@function
        .size           $__internal_0_$__cuda_sm10x_tcgen05_guardrail_trap_col_being_dealloced_not_returned_by_alloc,($__internal_1_$__cuda_sm10x_tcgen05_guardrail_trap_phase_invalid_during_alloc - $__internal_0_$__cuda_sm10x_tcgen05_guardrail_trap_col_being_dealloced_not_returned_by_alloc)
$__internal_0_$__cuda_sm10x_tcgen05_guardrail_trap_col_being_dealloced_not_returned_by_alloc:
[----:B------:R-:W-:Y:S05]  /*c8f0*/  BPT.TRAP 0x1 ;  /* 0x000000040000795c */ /* 0x000fea0000300000 */
[----:B------:R-:W-:-:S04]  /*c900*/  HFMA2 R3, -RZ, RZ, 0, 0 ;  /* 0x00000000ff037431 */ /* 0x000fc800000001ff */
[----:B------:R-:W-:Y:S05]  /*c910*/  RET.REL.NODEC R2 `(_ZN7cutlass13device_kernelINS_4gemm6kernel13GemmUniversalIN4cute5tupleIJiiiiEEENS1_10collective13CollectiveMmaINS1_35MainloopSm100TmaUmmaWarpSpecializedILi3ELi2ELi2ENS5_IJNS4_1CILi1EEENSA_ILi8EEESB_EEEEENS5_IJNSA_ILi128EEENSA_ILi256EEENSA_ILi32EEEEEEfNS5_IJlSB_lEEEfSJ_NS4_8TiledMMAINS4_8MMA_AtomIJNS4_17SM100_MMA_TF32_SSINS_10tfloat32_tESN_fLi128ELi256ELNS4_4UMMA5MajorE0ELSP_0ELNSO_7ScaleInE0ELSQ_0EEEEEENS4_6LayoutINS5_IJSB_SB_SB_EEENS5_IJNSA_ILi0EEESV_SV_EEEEENS5_IJNS4_10UnderscoreESY_SY_EEEEENS4_23SM90_TMA_LOAD_MULTICASTENS4_14ComposedLayoutINS4_7SwizzleILi3ELi4ELi3EEENS4_18smem_ptr_flag_bitsILi32EEENST_INS5_IJSC_SH_EEENS5_IJSH_SB_EEEEEEEvNS4_8identityENS4_13SM90_TMA_LOADES1A_vS1B_EENS_8epilogue10collective18CollectiveEpilogueINS1E_23Sm100TmaWarpSpecializedILi4ELi2ELi32ELb1ELb0EEEJSI_NS5_IJNST_ISF_SB_EENST_ISH_SB_EEEEEfSJ_fSJ_NS1E_6fusion15FusionCallbacksIS1I_NS1M_17LinearCombinationIffffLNS_15FloatRoundStyleE2EEESI_S1L_JEEENS4_5SM1004TMEM4LOAD26SM100_TMEM_LOAD_32dp32b32xES1C_S1A_NS4_39AutoVectorizingCopyWithAssumedAlignmentILi128EEENS4_14SM90_TMA_STOREES1A_S1X_S1X_EEEvvEEEEvNT_6ParamsE) ;  /* 0xffffff3402b87950 */ /* 0x000fea0003c3ffff */
        .weak           $__internal_1_$__cuda_sm10x_tcgen05_guardrail_trap_phase_invalid_during_alloc
        .type           $__internal_1_$__cuda_sm10x_tcgen05_guardrail_trap_phase_invalid_during_alloc,@function
        .size           $__internal_1_$__cuda_sm10x_tcgen05_guardrail_trap_phase_invalid_during_alloc,($__internal_2_$__cuda_sm10x_tcgen05_guardrail_trap_unallocated_columns_being_dealloced - $__internal_1_$__cuda_sm10x_tcgen05_guardrail_trap_phase_invalid_during_alloc)
$__internal_1_$__cuda_sm10x_tcgen05_guardrail_trap_phase_invalid_during_alloc:
[----:B------:R-:W-:Y:S05]  /*c920*/  BPT.TRAP 0x1 ;  /* 0x000000040000795c */ /* 0x000fea0000300000 */
[----:B------:R-:W-:-:S04]  /*c930*/  MOV R5, 0x0 ;  /* 0x0000000000057802 */ /* 0x000fc80000000f00 */
[----:B------:R-:W-:Y:S05]  /*c940*/  RET.REL.NODEC R4 `(_ZN7cutlass13device_kernelINS_4gemm6kernel13GemmUniversalIN4cute5tupleIJiiiiEEENS1_10collective13CollectiveMmaINS1_35MainloopSm100TmaUmmaWarpSpecializedILi3ELi2ELi2ENS5_IJNS4_1CILi1EEENSA_ILi8EEESB_EEEEENS5_IJNSA_ILi128EEENSA_ILi256EEENSA_ILi32EEEEEEfNS5_IJlSB_lEEEfSJ_NS4_8TiledMMAINS4_8MMA_AtomIJNS4_17SM100_MMA_TF32_SSINS_10tfloat32_tESN_fLi128ELi256ELNS4_4UMMA5MajorE0ELSP_0ELNSO_7ScaleInE0ELSQ_0EEEEEENS4_6LayoutINS5_IJSB_SB_SB_EEENS5_IJNSA_ILi0EEESV_SV_EEEEENS5_IJNS4_10UnderscoreESY_SY_EEEEENS4_23SM90_TMA_LOAD_MULTICASTENS4_14ComposedLayoutINS4_7SwizzleILi3ELi4ELi3EEENS4_18smem_ptr_flag_bitsILi32EEENST_INS5_IJSC_SH_EEENS5_IJSH_SB_EEEEEEEvNS4_8identityENS4_13SM90_TMA_LOADES1A_vS1B_EENS_8epilogue10collective18CollectiveEpilogueINS1E_23Sm100TmaWarpSpecializedILi4ELi2ELi32ELb1ELb0EEEJSI_NS5_IJNST_ISF_SB_EENST_ISH_SB_EEEEEfSJ_fSJ_NS1E_6fusion15FusionCallbacksIS1I_NS1M_17LinearCombinationIffffLNS_15FloatRoundStyleE2EEESI_S1L_JEEENS4_5SM1004TMEM4LOAD26SM100_TMEM_LOAD_32dp32b32xES1C_S1A_NS4_39AutoVectorizingCopyWithAssumedAlignmentILi128EEENS4_14SM90_TMA_STOREES1A_S1X_S1X_EEEvvEEEEvNT_6ParamsE) ;  /* 0xffffff3404ac7950 */ /* 0x000fea0003c3ffff */
        .weak           $__internal_2_$__cuda_sm10x_tcgen05_guardrail_trap_unallocated_columns_being_dealloced
        .type           $__internal_2_$__cuda_sm10x_tcgen05_guardrail_trap_unallocated_columns_being_dealloced,@function
        .size           $__internal_2_$__cuda_sm10x_tcgen05_guardrail_trap_unallocated_columns_being_dealloced,(.L_x_218 - $__internal_2_$__cuda_sm10x_tcgen05_guardrail_trap_unallocated_columns_being_dealloced)
$__internal_2_$__cuda_sm10x_tcgen05_guardrail_trap_unallocated_columns_being_dealloced:
[----:B------:R-:W-:Y:S05]  /*c950*/  BPT.TRAP 0x1 ;  /* 0x000000040000795c */ /* 0x000fea0000300000 */
[----:B------:R-:W-:-:S04]  /*c960*/  HFMA2 R3, -RZ, RZ, 0, 0 ;  /* 0x00000000ff037431 */ /* 0x000fc800000001ff */
[----:B------:R-:W-:Y:S05]  /*c970*/  RET.REL.NODEC R2 `(_ZN7cutlass13device_kernelINS_4gemm6kernel13GemmUniversalIN4cute5tupleIJiiiiEEENS1_10collective13CollectiveMmaINS1_35MainloopSm100TmaUmmaWarpSpecializedILi3ELi2ELi2ENS5_IJNS4_1CILi1EEENSA_ILi8EEESB_EEEEENS5_IJNSA_ILi128EEENSA_ILi256EEENSA_ILi32EEEEEEfNS5_IJlSB_lEEEfSJ_NS4_8TiledMMAINS4_8MMA_AtomIJNS4_17SM100_MMA_TF32_SSINS_10tfloat32_tESN_fLi128ELi256ELNS4_4UMMA5MajorE0ELSP_0ELNSO_7ScaleInE0ELSQ_0EEEEEENS4_6LayoutINS5_IJSB_SB_SB_EEENS5_IJNSA_ILi0EEESV_SV_EEEEENS5_IJNS4_10UnderscoreESY_SY_EEEEENS4_23SM90_TMA_LOAD_MULTICASTENS4_14ComposedLayoutINS4_7SwizzleILi3ELi4ELi3EEENS4_18smem_ptr_flag_bitsILi32EEENST_INS5_IJSC_SH_EEENS5_IJSH_SB_EEEEEEEvNS4_8identityENS4_13SM90_TMA_LOADES1A_vS1B_EENS_8epilogue10collective18CollectiveEpilogueINS1E_23Sm100TmaWarpSpecializedILi4ELi2ELi32ELb1ELb0EEEJSI_NS5_IJNST_ISF_SB_EENST_ISH_SB_EEEEEfSJ_fSJ_NS1E_6fusion15FusionCallbacksIS1I_NS1M_17LinearCombinationIffffLNS_15FloatRoundStyleE2EEESI_S1L_JEEENS4_5SM1004TMEM4LOAD26SM100_TMEM_LOAD_32dp32b32xES1C_S1A_NS4_39AutoVectorizingCopyWithAssumedAlignmentILi128EEENS4_14SM90_TMA_STOREES1A_S1X_S1X_EEEvvEEEEvNT_6ParamsE) ;  /* 0xffffff3402a07950 */ /* 0x000fea0003c3ffff */
.L_x_217:
[----:B------:R-:W-:-:S00]  /*c980*/  BRA `(.L_x_217) ;  /* 0xfffffffc00fc7947 */ /* 0x000fc0000383ffff */
[----:B------:R-:W-:-:S00]  /*c990*/  NOP ;  /* 0x0000000000007918 */ /* 0x000fc00000000000 */
        /* <DEDUP_REMOVED lines=14> */
.L_x_218:


//--------------------- .nv.global.init           --------------------------
	.section	.nv.global.init,"aw",@progbits
.nv.global.init:
	.type		$str$27,@object
	.size		$str$27,($str$28 - $str$27)
$str$27:
        /*0000*/ 	.byte	0x28, 0x61, 0x64, 0x64, 0x72, 0x65, 0x73, 0x73, 0x20, 0x26, 0x20, 0x6d, 0x61, 0x73, 0x6b, 0x29
        /*0010*/ 	.byte	0x20, 0x3d, 0x3d, 0x20, 0x30, 0x00
	.type		$str$28,@object
	.size		$str$28,($str$26 - $str$28)
$str$28:
        /*0016*/ 	.byte	0x2f, 0x74, 0x6d, 0x70, 0x2f, 0x63, 0x75, 0x74, 0x6c, 0x61, 0x73, 0x73, 0x5f, 0x73, 0x77, 0x65
        /*0026*/ 	.byte	0x65, 0x70, 0x5f, 0x73, 0x72, 0x63, 0x2f, 0x69, 0x6e, 0x63, 0x6c, 0x75, 0x64, 0x65, 0x2f, 0x63
        /*0036*/ 	.byte	0x75, 0x74, 0x65, 0x2f, 0x70, 0x6f, 0x69, 0x6e, 0x74, 0x65, 0x72, 0x5f, 0x66, 0x6c, 0x61, 0x67
        /*0046*/ 	.byte	0x67, 0x65, 0x64, 0x2e, 0x68, 0x70, 0x70, 0x00
	.type		$str$26,@object
	.size		$str$26,($str$25 - $str$26)
$str$26:
        /*004e*/ 	.byte	0x2f, 0x74, 0x6d, 0x70, 0x2f, 0x63, 0x75, 0x74, 0x6c, 0x61, 0x73, 0x73, 0x5f, 0x73, 0x77, 0x65
        /*005e*/ 	.byte	0x65, 0x70, 0x5f, 0x73, 0x72, 0x63, 0x2f, 0x69, 0x6e, 0x63, 0x6c, 0x75, 0x64, 0x65, 0x2f, 0x63
        /*006e*/ 	.byte	0x75, 0x74, 0x65, 0x2f, 0x61, 0x74, 0x6f, 0x6d, 0x2f, 0x63, 0x6f, 0x70, 0x79, 0x5f, 0x74, 0x72
        /*007e*/ 	.byte	0x61, 0x69, 0x74, 0x73, 0x5f, 0x73, 0x6d, 0x31, 0x30, 0x30, 0x2e, 0x68, 0x70, 0x70, 0x00
	.type		$str$25,@object
	.size		$str$25,(__unnamed_1 - $str$25)
$str$25:
        /*008d*/ 	.byte	0x28, 0x28, 0x75, 0x69, 0x6e, 0x74, 0x33, 0x32, 0x5f, 0x74, 0x28, 0x74, 0x68, 0x72, 0x65, 0x61
        /*009d*/ 	.byte	0x64, 0x49, 0x64, 0x78, 0x2e, 0x78, 0x29, 0x20, 0x2f, 0x20, 0x33, 0x32, 0x29, 0x20, 0x25, 0x20
        /*00ad*/ 	.byte	0x34, 0x29, 0x20, 0x3d, 0x3d, 0x20, 0x28, 0x28, 0x28, 0x74, 0x6d, 0x65, 0x6d, 0x5f, 0x61, 0x64
        /*00bd*/ 	.byte	0x64, 0x72, 0x20, 0x3e, 0x3e, 0x20, 0x31, 0x36, 0x29, 0x20, 0x2f, 0x20, 0x33, 0x32, 0x29, 0x20
        /*00cd*/ 	.byte	0x25, 0x20, 0x34, 0x29, 0x00
	.type		__unnamed_1,@object
	.size		__unnamed_1,(__unnamed_2 - __unnamed_1)
__unnamed_1:
        /*00d2*/ 	.byte	0x61, 0x75, 0x74, 0x6f, 0x20, 0x63, 0x75, 0x74, 0x65, 0x3a, 0x3a, 0x61, 0x73, 0x5f, 0x70, 0x6f
        /* <DEDUP_REMOVED lines=23> */
        /*0252*/ 	.byte	0x43, 0x3c, 0x34, 0x30, 0x39, 0x36, 0x3e, 0x3e, 0x3e, 0x3e, 0x5d, 0x00
	.type		__unnamed_2,@object
	.size		__unnamed_2,(.L_2 - __unnamed_2)
__unnamed_2:
        /* <DEDUP_REMOVED lines=44> */
.L_2:


//--------------------- .nv.shared._ZN7cutlass13device_kernelINS_4gemm6kernel13GemmUniversalIN4cute5tupleIJiiiiEEENS1_10collective13CollectiveMmaINS1_35MainloopSm100TmaUmmaWarpSpecializedILi3ELi2ELi2ENS5_IJNS4_1CILi1EEENSA_ILi8EEESB_EEEEENS5_IJNSA_ILi128EEENSA_ILi256EEENSA_ILi32EEEEEEfNS5_IJlSB_lEEEfSJ_NS4_8TiledMMAINS4_8MMA_AtomIJNS4_17SM100_MMA_TF32_SSINS_10tfloat32_tESN_fLi128ELi256ELNS4_4UMMA5MajorE0ELSP_0ELNSO_7ScaleInE0ELSQ_0EEEEEENS4_6LayoutINS5_IJSB_SB_SB_EEENS5_IJNSA_ILi0EEESV_SV_EEEEENS5_IJNS4_10UnderscoreESY_SY_EEEEENS4_23SM90_TMA_LOAD_MULTICASTENS4_14ComposedLayoutINS4_7SwizzleILi3ELi4ELi3EEENS4_18smem_ptr_flag_bitsILi32EEENST_INS5_IJSC_SH_EEENS5_IJSH_SB_EEEEEEEvNS4_8identityENS4_13SM90_TMA_LOADES1A_vS1B_EENS_8epilogue10collective18CollectiveEpilogueINS1E_23Sm100TmaWarpSpecializedILi4ELi2ELi32ELb1ELb0EEEJSI_NS5_IJNST_ISF_SB_EENST_ISH_SB_EEEEEfSJ_fSJ_NS1E_6fusion15FusionCallbacksIS1I_NS1M_17LinearCombinationIffffLNS_15FloatRoundStyleE2EEESI_S1L_JEEENS4_5SM1004TMEM4LOAD26SM100_TMEM_LOAD_32dp32b32xES1C_S1A_NS4_39AutoVectorizingCopyWithAssumedAlignmentILi128EEENS4_14SM90_TMA_STOREES1A_S1X_S1X_EEEvvEEEEvNT_6ParamsE --------------------------
	.section	.nv.shared._ZN7cutlass13device_kernelINS_4gemm6kernel13GemmUniversalIN4cute5tupleIJiiiiEEENS1_10collective13CollectiveMmaINS1_35MainloopSm100TmaUmmaWarpSpecializedILi3ELi2ELi2ENS5_IJNS4_1CILi1EEENSA_ILi8EEESB_EEEEENS5_IJNSA_ILi128EEENSA_ILi256EEENSA_ILi32EEEEEEfNS5_IJlSB_lEEEfSJ_NS4_8TiledMMAINS4_8MMA_AtomIJNS4_17SM100_MMA_TF32_SSINS_10tfloat32_tESN_fLi128ELi256ELNS4_4UMMA5MajorE0ELSP_0ELNSO_7ScaleInE0ELSQ_0EEEEEENS4_6LayoutINS5_IJSB_SB_SB_EEENS5_IJNSA_ILi0EEESV_SV_EEEEENS5_IJNS4_10UnderscoreESY_SY_EEEEENS4_23SM90_TMA_LOAD_MULTICASTENS4_14ComposedLayoutINS4_7SwizzleILi3ELi4ELi3EEENS4_18smem_ptr_flag_bitsILi32EEENST_INS5_IJSC_SH_EEENS5_IJSH_SB_EEEEEEEvNS4_8identityENS4_13SM90_TMA_LOADES1A_vS1B_EENS_8epilogue10collective18CollectiveEpilogueINS1E_23Sm100TmaWarpSpecializedILi4ELi2ELi32ELb1ELb0EEEJSI_NS5_IJNST_ISF_SB_EENST_ISH_SB_EEEEEfSJ_fSJ_NS1E_6fusion15FusionCallbacksIS1I_NS1M_17LinearCombinationIffffLNS_15FloatRoundStyleE2EEESI_S1L_JEEENS4_5SM1004TMEM4LOAD26SM100_TMEM_LOAD_32dp32b32xES1C_S1A_NS4_39AutoVectorizingCopyWithAssumedAlignmentILi128EEENS4_14SM90_TMA_STOREES1A_S1X_S1X_EEEvvEEEEvNT_6ParamsE,"aw",@nobits
	.sectionflags	@""
	.align	16
	.zero		1024


//--------------------- .nv.shared.reserved.0     --------------------------
	.section	.nv.shared.reserved.0,"aw",@nobits
	.weak		__nv_reservedSMEM_offset_0_alias
	.size		__nv_reservedSMEM_offset_0_alias, 0, 64
	.other		__nv_reservedSMEM_offset_0_alias,@"STO_CUDA_RESERVED_SHARED STV_DEFAULT"
__nv_reservedSMEM_offset_0_alias:
	.zero		0
.nv.shared.reserved.0:
	.zero		64
	.weak		__nv_reservedSMEM_tcgen05_partition
	.type		__nv_reservedSMEM_tcgen05_partition,@object
	.size		__nv_reservedSMEM_tcgen05_partition,(.L_0 - __nv_reservedSMEM_tcgen05_partition)
__nv_reservedSMEM_tcgen05_partition:
	.zero		32
.L_0:


//--------------------- .nv.global                --------------------------
	.section	.nv.global,"aw",@nobits
.nv.global:
	.type		_ZN40_INTERNAL_e3e6c31f_4_k_cu_834cddb4_197074cute1_E,@object
	.size		_ZN40_INTERNAL_e3e6c31f_4_k_cu_834cddb4_197074cute1_E,(_ZN40_INTERNAL_e3e6c31f_4_k_cu_834cddb4_197074cuda3std3__45__cpo6cbeginE - _ZN40_INTERNAL_e3e6c31f_4_k_cu_834cddb4_197074cute1_E)
_ZN40_INTERNAL_e3e6c31f_4_k_cu_834cddb4_197074cute1_E:
	.zero		1
	.type		_ZN40_INTERNAL_e3e6c31f_4_k_cu_834cddb4_197074cuda3std3__45__cpo6cbeginE,@object
	.size		_ZN40_INTERNAL_e3e6c31f_4_k_cu_834cddb4_197074cuda3std3__45__cpo6cbeginE,(_ZN40_INTERNAL_e3e6c31f_4_k_cu_834cddb4_197074cuda3std3__48in_placeE - _ZN40_INTERNAL_e3e6c31f_4_k_cu_834cddb4_197074cuda3std3__45__cpo6cbeginE)
_ZN40_INTERNAL_e3e6c31f_4_k_cu_834cddb4_197074cuda3std3__45__cpo6cbeginE:
	.zero		1
	.type		_ZN40_INTERNAL_e3e6c31f_4_k_cu_834cddb4_197074cuda3std3__48in_placeE,@object
	.size		_ZN40_INTERNAL_e3e6c31f_4_k_cu_834cddb4_197074cuda3std3__48in_placeE,(_ZN40_INTERNAL_e3e6c31f_4_k_cu_834cddb4_197074cuda3std6ranges3__45__cpo9iter_moveE - _ZN40_INTERNAL_e3e6c31f_4_k_cu_834cddb4_197074cuda3std3__48in_placeE)
_ZN40_INTERNAL_e3e6c31f_4_k_cu_834cddb4_197074cuda3std3__48in_placeE:
	.zero		1
	.type		_ZN40_INTERNAL_e3e6c31f_4_k_cu_834cddb4_197074cuda3std6ranges3__45__cpo9iter_moveE,@object
	.size		_ZN40_INTERNAL_e3e6c31f_4_k_cu_834cddb4_197074cuda3std6ranges3__45__cpo9iter_moveE,(_ZN40_INTERNAL_e3e6c31f_4_k_cu_834cddb4_197074cuda3std3__45__cpo5beginE - _ZN40_INTERNAL_e3e6c31f_4_k_cu_834cddb4_197074cuda3std6ranges3__45__cpo9iter_moveE)
_ZN40_INTERNAL_e3e6c31f_4_k_cu_834cddb4_197074cuda3std6ranges3__45__cpo9iter_moveE:
	.zero		1
	.type		_ZN40_INTERNAL_e3e6c31f_4_k_cu_834cddb4_197074cuda3std3__45__cpo5beginE,@object
	.size		_ZN40_INTERNAL_e3e6c31f_4_k_cu_834cddb4_197074cuda3std3__45__cpo5beginE,(_ZN40_INTERNAL_e3e6c31f_4_k_cu_834cddb4_197074cuda3std3__442_GLOBAL__N__e3e6c31f_4_k_cu_834cddb4_197076ignoreE - _ZN40_INTERNAL_e3e6c31f_4_k_cu_834cddb4_197074cuda3std3__45__cpo5beginE)
_ZN40_INTERNAL_e3e6c31f_4_k_cu_834cddb4_197074cuda3std3__45__cpo5beginE:
	.zero		1
	.type		_ZN40_INTERNAL_e3e6c31f_4_k_cu_834cddb4_197074cuda3std3__442_GLOBAL__N__e3e6c31f_4_k_cu_834cddb4_197076ignoreE,@object
	.size		_ZN40_INTERNAL_e3e6c31f_4_k_cu_834cddb4_197074cuda3std3__442_GLOBAL__N__e3e6c31f_4_k_cu_834cddb4_197076ignoreE,(_ZN40_INTERNAL_e3e6c31f_4_k_cu_834cddb4_197074cute7productE - _ZN40_INTERNAL_e3e6c31f_4_k_cu_834cddb4_197074cuda3std3__442_GLOBAL__N__e3e6c31f_4_k_cu_834cddb4_197076ignoreE)
_ZN40_INTERNAL_e3e6c31f_4_k_cu_834cddb4_197074cuda3std3__442_GLOBAL__N__e3e6c31f_4_k_cu_834cddb4_197076ignoreE:
	.zero		1
	.type		_ZN40_INTERNAL_e3e6c31f_4_k_cu_834cddb4_197074cute7productE,@object
	.size		_ZN40_INTERNAL_e3e6c31f_4_k_cu_834cddb4_197074cute7productE,(_ZN40_INTERNAL_e3e6c31f_4_k_cu_834cddb4_197074cuda3std3__45__cpo3endE - _ZN40_INTERNAL_e3e6c31f_4_k_cu_834cddb4_197074cute7productE)
_ZN40_INTERNAL_e3e6c31f_4_k_cu_834cddb4_197074cute7productE:
	.zero		1
	.type		_ZN40_INTERNAL_e3e6c31f_4_k_cu_834cddb4_197074cuda3std3__45__cpo3endE,@object
	.size		_ZN40_INTERNAL_e3e6c31f_4_k_cu_834cddb4_197074cuda3std3__45__cpo3endE,(_ZN40_INTERNAL_e3e6c31f_4_k_cu_834cddb4_197074cuda3std3__419piecewise_constructE - _ZN40_INTERNAL_e3e6c31f_4_k_cu_834cddb4_197074cuda3std3__45__cpo3endE)
_ZN40_INTERNAL_e3e6c31f_4_k_cu_834cddb4_197074cuda3std3__45__cpo3endE:
	.zero		1
	.type		_ZN40_INTERNAL_e3e6c31f_4_k_cu_834cddb4_197074cuda3std3__419piecewise_constructE,@object
	.size		_ZN40_INTERNAL_e3e6c31f_4_k_cu_834cddb4_197074cuda3std3__419piecewise_constructE,(_ZN40_INTERNAL_e3e6c31f_4_k_cu_834cddb4_197074cuda3std3__45__cpo4cendE - _ZN40_INTERNAL_e3e6c31f_4_k_cu_834cddb4_197074cuda3std3__419piecewise_constructE)
_ZN40_INTERNAL_e3e6c31f_4_k_cu_834cddb4_197074cuda3std3__419piecewise_constructE:
	.zero		1
	.type		_ZN40_INTERNAL_e3e6c31f_4_k_cu_834cddb4_197074cuda3std3__45__cpo4cendE,@object
	.size		_ZN40_INTERNAL_e3e6c31f_4_k_cu_834cddb4_197074cuda3std3__45__cpo4cendE,(_ZN40_INTERNAL_e3e6c31f_4_k_cu_834cddb4_197074cuda3std6ranges3__45__cpo4swapE - _ZN40_INTERNAL_e3e6c31f_4_k_cu_834cddb4_197074cuda3std3__45__cpo4cendE)
_ZN40_INTERNAL_e3e6c31f_4_k_cu_834cddb4_197074cuda3std3__45__cpo4cendE:
	.zero		1
	.type		_ZN40_INTERNAL_e3e6c31f_4_k_cu_834cddb4_197074cuda3std6ranges3__45__cpo4swapE,@object
	.size		_ZN40_INTERNAL_e3e6c31f_4_k_cu_834cddb4_197074cuda3std6ranges3__45__cpo4swapE,(.L_10 - _ZN40_INTERNAL_e3e6c31f_4_k_cu_834cddb4_197074cuda3std6ranges3__45__cpo4swapE)
_ZN40_INTERNAL_e3e6c31f_4_k_cu_834cddb4_197074cuda3std6ranges3__45__cpo4swapE:
	.zero		1
.L_10:


//--------------------- .nv.constant0._ZN7cutlass13device_kernelINS_4gemm6kernel13GemmUniversalIN4cute5tupleIJiiiiEEENS1_10collective13CollectiveMmaINS1_35MainloopSm100TmaUmmaWarpSpecializedILi3ELi2ELi2ENS5_IJNS4_1CILi1EEENSA_ILi8EEESB_EEEEENS5_IJNSA_ILi128EEENSA_ILi256EEENSA_ILi32EEEEEEfNS5_IJlSB_lEEEfSJ_NS4_8TiledMMAINS4_8MMA_AtomIJNS4_17SM100_MMA_TF32_SSINS_10tfloat32_tESN_fLi128ELi256ELNS4_4UMMA5MajorE0ELSP_0ELNSO_7ScaleInE0ELSQ_0EEEEEENS4_6LayoutINS5_IJSB_SB_SB_EEENS5_IJNSA_ILi0EEESV_SV_EEEEENS5_IJNS4_10UnderscoreESY_SY_EEEEENS4_23SM90_TMA_LOAD_MULTICASTENS4_14ComposedLayoutINS4_7SwizzleILi3ELi4ELi3EEENS4_18smem_ptr_flag_bitsILi32EEENST_INS5_IJSC_SH_EEENS5_IJSH_SB_EEEEEEEvNS4_8identityENS4_13SM90_TMA_LOADES1A_vS1B_EENS_8epilogue10collective18CollectiveEpilogueINS1E_23Sm100TmaWarpSpecializedILi4ELi2ELi32ELb1ELb0EEEJSI_NS5_IJNST_ISF_SB_EENST_ISH_SB_EEEEEfSJ_fSJ_NS1E_6fusion15FusionCallbacksIS1I_NS1M_17LinearCombinationIffffLNS_15FloatRoundStyleE2EEESI_S1L_JEEENS4_5SM1004TMEM4LOAD26SM100_TMEM_LOAD_32dp32b32xES1C_S1A_NS4_39AutoVectorizingCopyWithAssumedAlignmentILi128EEENS4_14SM90_TMA_STOREES1A_S1X_S1X_EEEvvEEEEvNT_6ParamsE --------------------------
	.section	.nv.constant0._ZN7cutlass13device_kernelINS_4gemm6kernel13GemmUniversalIN4cute5tupleIJiiiiEEENS1_10collective13CollectiveMmaINS1_35MainloopSm100TmaUmmaWarpSpecializedILi3ELi2ELi2ENS5_IJNS4_1CILi1EEENSA_ILi8EEESB_EEEEENS5_IJNSA_ILi128EEENSA_ILi256EEENSA_ILi32EEEEEEfNS5_IJlSB_lEEEfSJ_NS4_8TiledMMAINS4_8MMA_AtomIJNS4_17SM100_MMA_TF32_SSINS_10tfloat32_tESN_fLi128ELi256ELNS4_4UMMA5MajorE0ELSP_0ELNSO_7ScaleInE0ELSQ_0EEEEEENS4_6LayoutINS5_IJSB_SB_SB_EEENS5_IJNSA_ILi0EEESV_SV_EEEEENS5_IJNS4_10UnderscoreESY_SY_EEEEENS4_23SM90_TMA_LOAD_MULTICASTENS4_14ComposedLayoutINS4_7SwizzleILi3ELi4ELi3EEENS4_18smem_ptr_flag_bitsILi32EEENST_INS5_IJSC_SH_EEENS5_IJSH_SB_EEEEEEEvNS4_8identityENS4_13SM90_TMA_LOADES1A_vS1B_EENS_8epilogue10collective18CollectiveEpilogueINS1E_23Sm100TmaWarpSpecializedILi4ELi2ELi32ELb1ELb0EEEJSI_NS5_IJNST_ISF_SB_EENST_ISH_SB_EEEEEfSJ_fSJ_NS1E_6fusion15FusionCallbacksIS1I_NS1M_17LinearCombinationIffffLNS_15FloatRoundStyleE2EEESI_S1L_JEEENS4_5SM1004TMEM4LOAD26SM100_TMEM_LOAD_32dp32b32xES1C_S1A_NS4_39AutoVectorizingCopyWithAssumedAlignmentILi128EEENS4_14SM90_TMA_STOREES1A_S1X_S1X_EEEvvEEEEvNT_6ParamsE,"a",@progbits
	.sectionflags	@""
	.align	4
.nv.constant0._ZN7cutlass13device_kernelINS_4gemm6kernel13GemmUniversalIN4cute5tupleIJiiiiEEENS1_10collective13CollectiveMmaINS1_35MainloopSm100TmaUmmaWarpSpecializedILi3ELi2ELi2ENS5_IJNS4_1CILi1EEENSA_ILi8EEESB_EEEEENS5_IJNSA_ILi128EEENSA_ILi256EEENSA_ILi32EEEEEEfNS5_IJlSB_lEEEfSJ_NS4_8TiledMMAINS4_8MMA_AtomIJNS4_17SM100_MMA_TF32_SSINS_10tfloat32_tESN_fLi128ELi256ELNS4_4UMMA5MajorE0ELSP_0ELNSO_7ScaleInE0ELSQ_0EEEEEENS4_6LayoutINS5_IJSB_SB_SB_EEENS5_IJNSA_ILi0EEESV_SV_EEEEENS5_IJNS4_10UnderscoreESY_SY_EEEEENS4_23SM90_TMA_LOAD_MULTICASTENS4_14ComposedLayoutINS4_7SwizzleILi3ELi4ELi3EEENS4_18smem_ptr_flag_bitsILi32EEENST_INS5_IJSC_SH_EEENS5_IJSH_SB_EEEEEEEvNS4_8identityENS4_13SM90_TMA_LOADES1A_vS1B_EENS_8epilogue10collective18CollectiveEpilogueINS1E_23Sm100TmaWarpSpecializedILi4ELi2ELi32ELb1ELb0EEEJSI_NS5_IJNST_ISF_SB_EENST_ISH_SB_EEEEEfSJ_fSJ_NS1E_6fusion15FusionCallbacksIS1I_NS1M_17LinearCombinationIffffLNS_15FloatRoundStyleE2EEESI_S1L_JEEENS4_5SM1004TMEM4LOAD26SM100_TMEM_LOAD_32dp32b32xES1C_S1A_NS4_39AutoVectorizingCopyWithAssumedAlignmentILi128EEENS4_14SM90_TMA_STOREES1A_S1X_S1X_EEEvvEEEEvNT_6ParamsE:
	.zero		2944


//--------------------- SYMBOLS --------------------------

	.type		.nv.reservedSmem.offset0,@object
	.size		.nv.reservedSmem.offset0,0x4
	.type		.nv.reservedSmem.cap,@object
	.size		.nv.reservedSmem.cap,0x4
	.type		__assertfail,@function
